//
// Generated by NVIDIA NVVM Compiler
//
// Compiler Build ID: CL-36424714
// Cuda compilation tools, release 13.0, V13.0.88
// Based on NVVM 20.0.0
//

.version 9.0
.target sm_100
.address_size 64

	// .globl	_Z14stencil_kernelPfS_j
// _ZZ15stencil_kernelTPfS_jE4in_s has been demoted
// _ZZ16stencil_kernelTCPfS_jE8inPrev_s has been demoted
// _ZZ16stencil_kernelTCPfS_jE8inCurr_s has been demoted
// _ZZ16stencil_kernelTCPfS_jE8inNext_s has been demoted
// _ZZ18stencil_kernelTCRTPfS_jE8inCurr_s has been demoted

.visible .entry _Z14stencil_kernelPfS_j(
	.param .u64 .ptr .align 1 _Z14stencil_kernelPfS_j_param_0,
	.param .u64 .ptr .align 1 _Z14stencil_kernelPfS_j_param_1,
	.param .u32 _Z14stencil_kernelPfS_j_param_2
)
{
	.reg .pred 	%p<12>;
	.reg .b32 	%r<31>;
	.reg .b32 	%f<14>;
	.reg .b64 	%rd<20>;

	ld.param.u64 	%rd1, [_Z14stencil_kernelPfS_j_param_0];
	ld.param.u64 	%rd2, [_Z14stencil_kernelPfS_j_param_1];
	ld.param.u32 	%r4, [_Z14stencil_kernelPfS_j_param_2];
	mov.u32 	%r5, %ctaid.z;
	mov.u32 	%r6, %ntid.z;
	mov.u32 	%r7, %tid.z;
	mad.lo.s32 	%r1, %r5, %r6, %r7;
	mov.u32 	%r8, %ctaid.y;
	mov.u32 	%r9, %ntid.y;
	mov.u32 	%r10, %tid.y;
	mad.lo.s32 	%r2, %r8, %r9, %r10;
	mov.u32 	%r11, %ctaid.x;
	mov.u32 	%r12, %ntid.x;
	mov.u32 	%r13, %tid.x;
	mad.lo.s32 	%r3, %r11, %r12, %r13;
	setp.eq.s32 	%p1, %r1, 0;
	add.s32 	%r14, %r4, -1;
	setp.ge.u32 	%p2, %r1, %r14;
	setp.eq.s32 	%p3, %r2, 0;
	or.pred  	%p4, %p1, %p3;
	or.pred  	%p5, %p4, %p2;
	setp.ge.u32 	%p6, %r2, %r14;
	or.pred  	%p7, %p6, %p5;
	setp.eq.s32 	%p8, %r3, 0;
	or.pred  	%p9, %p8, %p7;
	setp.ge.u32 	%p10, %r3, %r14;
	or.pred  	%p11, %p10, %p9;
	@%p11 bra 	$L__BB0_2;
	cvta.to.global.u64 	%rd3, %rd1;
	cvta.to.global.u64 	%rd4, %rd2;
	mul.lo.s32 	%r15, %r4, %r1;
	mul.lo.s32 	%r16, %r15, %r4;
	mul.lo.s32 	%r17, %r4, %r2;
	add.s32 	%r18, %r17, %r3;
	add.s32 	%r19, %r18, %r16;
	mul.wide.u32 	%rd5, %r19, 4;
	add.s64 	%rd6, %rd3, %rd5;
	ld.global.f32 	%f1, [%rd6];
	add.s32 	%r20, %r19, -1;
	mul.wide.u32 	%rd7, %r20, 4;
	add.s64 	%rd8, %rd3, %rd7;
	ld.global.f32 	%f2, [%rd8];
	add.f32 	%f3, %f1, %f2;
	add.s32 	%r21, %r19, 1;
	mul.wide.u32 	%rd9, %r21, 4;
	add.s64 	%rd10, %rd3, %rd9;
	ld.global.f32 	%f4, [%rd10];
	add.f32 	%f5, %f3, %f4;
	sub.s32 	%r22, %r17, %r4;
	add.s32 	%r23, %r22, %r3;
	add.s32 	%r24, %r23, %r16;
	mul.wide.u32 	%rd11, %r24, 4;
	add.s64 	%rd12, %rd3, %rd11;
	ld.global.f32 	%f6, [%rd12];
	add.f32 	%f7, %f5, %f6;
	add.s32 	%r25, %r19, %r4;
	mul.wide.u32 	%rd13, %r25, 4;
	add.s64 	%rd14, %rd3, %rd13;
	ld.global.f32 	%f8, [%rd14];
	add.f32 	%f9, %f7, %f8;
	sub.s32 	%r26, %r15, %r4;
	mad.lo.s32 	%r27, %r26, %r4, %r18;
	mul.wide.u32 	%rd15, %r27, 4;
	add.s64 	%rd16, %rd3, %rd15;
	ld.global.f32 	%f10, [%rd16];
	add.f32 	%f11, %f9, %f10;
	shl.b32 	%r28, %r4, 1;
	add.s32 	%r29, %r26, %r28;
	mad.lo.s32 	%r30, %r29, %r4, %r18;
	mul.wide.u32 	%rd17, %r30, 4;
	add.s64 	%rd18, %rd3, %rd17;
	ld.global.f32 	%f12, [%rd18];
	add.f32 	%f13, %f11, %f12;
	add.s64 	%rd19, %rd4, %rd5;
	st.global.f32 	[%rd19], %f13;
$L__BB0_2:
	ret;

}
	// .globl	_Z15stencil_kernelTPfS_j
.visible .entry _Z15stencil_kernelTPfS_j(
	.param .u64 .ptr .align 1 _Z15stencil_kernelTPfS_j_param_0,
	.param .u64 .ptr .align 1 _Z15stencil_kernelTPfS_j_param_1,
	.param .u32 _Z15stencil_kernelTPfS_j_param_2
)
{
	.reg .pred 	%p<20>;
	.reg .b32 	%r<35>;
	.reg .b32 	%f<15>;
	.reg .b64 	%rd<9>;
	// demoted variable
	.shared .align 4 .b8 _ZZ15stencil_kernelTPfS_jE4in_s[2048];
	ld.param.u64 	%rd1, [_Z15stencil_kernelTPfS_j_param_0];
	ld.param.u64 	%rd2, [_Z15stencil_kernelTPfS_j_param_1];
	ld.param.u32 	%r11, [_Z15stencil_kernelTPfS_j_param_2];
	mov.u32 	%r12, %ctaid.z;
	mov.u32 	%r1, %tid.z;
	mad.lo.s32 	%r13, %r12, 6, %r1;
	setp.eq.s32 	%p1, %r13, 0;
	add.s32 	%r3, %r13, -1;
	mov.u32 	%r14, %ctaid.y;
	mov.u32 	%r4, %tid.y;
	mad.lo.s32 	%r15, %r14, 6, %r4;
	add.s32 	%r6, %r15, -1;
	setp.eq.s32 	%p2, %r15, 0;
	mov.u32 	%r16, %ctaid.x;
	mov.u32 	%r17, %tid.x;
	add.s32 	%r7, %r17, -1;
	mad.lo.s32 	%r8, %r16, 6, %r7;
	setp.ge.u32 	%p3, %r3, %r11;
	or.pred  	%p4, %p1, %p2;
	or.pred  	%p5, %p4, %p3;
	setp.ge.u32 	%p6, %r6, %r11;
	or.pred  	%p7, %p5, %p6;
	setp.lt.s32 	%p8, %r8, 0;
	or.pred  	%p9, %p8, %p7;
	setp.ge.u32 	%p10, %r8, %r11;
	shl.b32 	%r18, %r1, 8;
	mov.u32 	%r19, _ZZ15stencil_kernelTPfS_jE4in_s;
	add.s32 	%r20, %r19, %r18;
	shl.b32 	%r21, %r4, 5;
	add.s32 	%r22, %r20, %r21;
	shl.b32 	%r23, %r17, 2;
	add.s32 	%r9, %r22, %r23;
	or.pred  	%p11, %p10, %p9;
	@%p11 bra 	$L__BB1_2;
	cvta.to.global.u64 	%rd3, %rd1;
	mad.lo.s32 	%r24, %r11, %r3, %r6;
	mad.lo.s32 	%r25, %r24, %r11, %r8;
	mul.wide.u32 	%rd4, %r25, 4;
	add.s64 	%rd5, %rd3, %rd4;
	ld.global.f32 	%f1, [%rd5];
	st.shared.f32 	[%r9], %f1;
$L__BB1_2:
	bar.sync 	0;
	add.s32 	%r26, %r11, -1;
	min.u32 	%r27, %r13, %r15;
	setp.lt.u32 	%p12, %r27, 2;
	max.u32 	%r28, %r3, %r6;
	setp.ge.u32 	%p13, %r28, %r26;
	or.pred  	%p14, %p13, %p12;
	setp.lt.s32 	%p15, %r8, 1;
	or.pred  	%p16, %p15, %p14;
	setp.ge.u32 	%p17, %r8, %r26;
	or.pred  	%p18, %p17, %p16;
	@%p18 bra 	$L__BB1_5;
	add.s32 	%r29, %r1, -1;
	add.s32 	%r30, %r4, -1;
	max.u32 	%r31, %r29, %r30;
	max.u32 	%r32, %r7, %r31;
	setp.gt.u32 	%p19, %r32, 5;
	@%p19 bra 	$L__BB1_5;
	ld.shared.f32 	%f2, [%r9];
	ld.shared.f32 	%f3, [%r9+-4];
	add.f32 	%f4, %f2, %f3;
	ld.shared.f32 	%f5, [%r9+4];
	add.f32 	%f6, %f4, %f5;
	ld.shared.f32 	%f7, [%r9+-32];
	add.f32 	%f8, %f6, %f7;
	ld.shared.f32 	%f9, [%r9+32];
	add.f32 	%f10, %f8, %f9;
	ld.shared.f32 	%f11, [%r9+-256];
	add.f32 	%f12, %f10, %f11;
	ld.shared.f32 	%f13, [%r9+256];
	add.f32 	%f14, %f12, %f13;
	mad.lo.s32 	%r33, %r11, %r3, %r6;
	mad.lo.s32 	%r34, %r33, %r11, %r8;
	cvta.to.global.u64 	%rd6, %rd2;
	mul.wide.u32 	%rd7, %r34, 4;
	add.s64 	%rd8, %rd6, %rd7;
	st.global.f32 	[%rd8], %f14;
$L__BB1_5:
	ret;

}
	// .globl	_Z16stencil_kernelTCPfS_j
.visible .entry _Z16stencil_kernelTCPfS_j(
	.param .u64 .ptr .align 1 _Z16stencil_kernelTCPfS_j_param_0,
	.param .u64 .ptr .align 1 _Z16stencil_kernelTCPfS_j_param_1,
	.param .u32 _Z16stencil_kernelTCPfS_j_param_2
)
{
	.reg .pred 	%p<57>;
	.reg .b32 	%r<88>;
	.reg .b32 	%f<35>;
	.reg .b64 	%rd<17>;
	// demoted variable
	.shared .align 4 .b8 _ZZ16stencil_kernelTCPfS_jE8inPrev_s[4096];
	// demoted variable
	.shared .align 4 .b8 _ZZ16stencil_kernelTCPfS_jE8inCurr_s[4096];
	// demoted variable
	.shared .align 4 .b8 _ZZ16stencil_kernelTCPfS_jE8inNext_s[4096];
	ld.param.u64 	%rd3, [_Z16stencil_kernelTCPfS_j_param_0];
	ld.param.u64 	%rd4, [_Z16stencil_kernelTCPfS_j_param_1];
	ld.param.u32 	%r31, [_Z16stencil_kernelTCPfS_j_param_2];
	cvta.to.global.u64 	%rd1, %rd4;
	cvta.to.global.u64 	%rd2, %rd3;
	mov.u32 	%r32, %ctaid.z;
	mul.lo.s32 	%r2, %r32, 30;
	mov.u32 	%r33, %ctaid.y;
	mul.lo.s32 	%r3, %r33, 30;
	mov.u32 	%r4, %tid.y;
	add.s32 	%r34, %r3, %r4;
	add.s32 	%r6, %r34, -1;
	setp.eq.s32 	%p2, %r34, 0;
	mov.u32 	%r35, %ctaid.x;
	mul.lo.s32 	%r7, %r35, 30;
	mov.u32 	%r8, %tid.x;
	add.s32 	%r36, %r8, %r7;
	add.s32 	%r9, %r36, -1;
	setp.eq.s32 	%p3, %r32, 0;
	add.s32 	%r10, %r2, -1;
	setp.ge.u32 	%p4, %r10, %r31;
	or.pred  	%p5, %p3, %p2;
	or.pred  	%p6, %p5, %p4;
	setp.ge.u32 	%p7, %r6, %r31;
	or.pred  	%p8, %p6, %p7;
	setp.lt.s32 	%p9, %r9, 0;
	or.pred  	%p10, %p9, %p8;
	setp.ge.u32 	%p11, %r9, %r31;
	shl.b32 	%r37, %r4, 7;
	mov.u32 	%r38, _ZZ16stencil_kernelTCPfS_jE8inPrev_s;
	add.s32 	%r39, %r38, %r37;
	shl.b32 	%r40, %r8, 2;
	add.s32 	%r11, %r39, %r40;
	or.pred  	%p12, %p11, %p10;
	@%p12 bra 	$L__BB2_2;
	mad.lo.s32 	%r41, %r31, %r10, %r6;
	mad.lo.s32 	%r42, %r41, %r31, %r9;
	mul.wide.u32 	%rd5, %r42, 4;
	add.s64 	%rd6, %rd2, %rd5;
	ld.global.f32 	%f1, [%rd6];
	st.shared.f32 	[%r11], %f1;
$L__BB2_2:
	setp.ge.u32 	%p13, %r9, %r31;
	setp.lt.s32 	%p14, %r9, 0;
	setp.eq.s32 	%p15, %r34, 0;
	max.u32 	%r43, %r2, %r6;
	setp.ge.u32 	%p16, %r43, %r31;
	or.pred  	%p17, %p16, %p15;
	or.pred  	%p18, %p14, %p17;
	mov.u32 	%r45, _ZZ16stencil_kernelTCPfS_jE8inCurr_s;
	add.s32 	%r46, %r45, %r37;
	add.s32 	%r12, %r46, %r40;
	or.pred  	%p19, %p13, %p18;
	@%p19 bra 	$L__BB2_4;
	mad.lo.s32 	%r48, %r31, %r2, %r6;
	mad.lo.s32 	%r49, %r48, %r31, %r9;
	mul.wide.u32 	%rd7, %r49, 4;
	add.s64 	%rd8, %rd2, %rd7;
	ld.global.f32 	%f2, [%rd8];
	st.shared.f32 	[%r12], %f2;
$L__BB2_4:
	mov.u32 	%r52, _ZZ16stencil_kernelTCPfS_jE8inNext_s;
	add.s32 	%r53, %r52, %r37;
	add.s32 	%r13, %r53, %r40;
	add.s32 	%r14, %r31, -1;
	add.s32 	%r55, %r4, -31;
	add.s32 	%r56, %r8, -31;
	min.u32 	%r57, %r55, %r56;
	setp.lt.u32 	%p1, %r57, -30;
	add.s32 	%r87, %r2, 1;
	add.s32 	%r58, %r2, 2;
	mad.lo.s32 	%r59, %r31, %r58, %r4;
	add.s32 	%r60, %r59, %r3;
	add.s32 	%r61, %r60, -1;
	mad.lo.s32 	%r62, %r31, %r61, %r8;
	add.s32 	%r86, %r62, %r7;
	mul.lo.s32 	%r63, %r31, %r31;
	shl.b32 	%r17, %r63, 1;
	mad.lo.s32 	%r64, %r31, %r2, %r31;
	add.s32 	%r65, %r4, %r64;
	add.s32 	%r66, %r65, %r3;
	add.s32 	%r67, %r66, -1;
	mad.lo.s32 	%r68, %r31, %r67, %r8;
	add.s32 	%r84, %r68, %r7;
	mul.lo.s32 	%r69, %r32, %r31;
	mad.lo.s32 	%r70, %r69, 30, %r4;
	add.s32 	%r71, %r70, %r3;
	add.s32 	%r72, %r71, -1;
	mad.lo.s32 	%r73, %r31, %r72, %r8;
	add.s32 	%r83, %r73, %r7;
	mov.b32 	%r85, 2;
$L__BB2_5:
	setp.ge.u32 	%p20, %r9, %r31;
	setp.lt.s32 	%p21, %r9, 0;
	setp.eq.s32 	%p22, %r34, 0;
	max.u32 	%r74, %r87, %r6;
	setp.ge.u32 	%p23, %r74, %r31;
	or.pred  	%p24, %p23, %p22;
	or.pred  	%p25, %p21, %p24;
	or.pred  	%p26, %p25, %p20;
	@%p26 bra 	$L__BB2_7;
	add.s32 	%r75, %r84, -1;
	mul.wide.u32 	%rd9, %r75, 4;
	add.s64 	%rd10, %rd2, %rd9;
	ld.global.f32 	%f3, [%rd10];
	st.shared.f32 	[%r13], %f3;
$L__BB2_7:
	setp.lt.u32 	%p27, %r6, %r14;
	setp.gt.u32 	%p28, %r34, 1;
	bar.sync 	0;
	setp.ne.s32 	%p29, %r87, 1;
	add.s32 	%r76, %r87, -1;
	setp.lt.u32 	%p30, %r76, %r14;
	and.pred  	%p31, %p29, %p30;
	and.pred  	%p32, %p28, %p31;
	and.pred  	%p33, %p32, %p27;
	setp.gt.s32 	%p34, %r9, 0;
	setp.lt.u32 	%p35, %r9, %r14;
	and.pred  	%p36, %p34, %p35;
	and.pred  	%p37, %p33, %p36;
	not.pred 	%p38, %p37;
	or.pred  	%p39, %p38, %p1;
	@%p39 bra 	$L__BB2_9;
	ld.shared.f32 	%f4, [%r12];
	ld.shared.f32 	%f5, [%r12+-4];
	add.f32 	%f6, %f4, %f5;
	ld.shared.f32 	%f7, [%r12+4];
	add.f32 	%f8, %f6, %f7;
	ld.shared.f32 	%f9, [%r12+128];
	add.f32 	%f10, %f8, %f9;
	ld.shared.f32 	%f11, [%r12+-128];
	add.f32 	%f12, %f10, %f11;
	ld.shared.f32 	%f13, [%r11];
	add.f32 	%f14, %f12, %f13;
	ld.shared.f32 	%f15, [%r13];
	add.f32 	%f16, %f14, %f15;
	add.s32 	%r77, %r83, -1;
	mul.wide.u32 	%rd11, %r77, 4;
	add.s64 	%rd12, %rd1, %rd11;
	st.global.f32 	[%rd12], %f16;
$L__BB2_9:
	setp.ge.u32 	%p40, %r9, %r31;
	setp.lt.s32 	%p41, %r9, 0;
	setp.eq.s32 	%p42, %r34, 0;
	bar.sync 	0;
	ld.shared.f32 	%f17, [%r12];
	st.shared.f32 	[%r11], %f17;
	ld.shared.f32 	%f18, [%r13];
	st.shared.f32 	[%r12], %f18;
	add.s32 	%r78, %r87, 1;
	max.u32 	%r79, %r78, %r6;
	setp.ge.u32 	%p43, %r79, %r31;
	or.pred  	%p44, %p43, %p42;
	or.pred  	%p45, %p41, %p44;
	or.pred  	%p46, %p45, %p40;
	@%p46 bra 	$L__BB2_11;
	add.s32 	%r80, %r86, -1;
	mul.wide.u32 	%rd13, %r80, 4;
	add.s64 	%rd14, %rd2, %rd13;
	ld.global.f32 	%f19, [%rd14];
	st.shared.f32 	[%r13], %f19;
$L__BB2_11:
	setp.gt.u32 	%p47, %r34, 1;
	bar.sync 	0;
	setp.lt.u32 	%p48, %r74, %r14;
	and.pred  	%p49, %p48, %p47;
	setp.gt.s32 	%p50, %r9, 0;
	setp.lt.u32 	%p51, %r9, %r14;
	and.pred  	%p52, %p50, %p51;
	and.pred  	%p53, %p49, %p52;
	not.pred 	%p54, %p53;
	or.pred  	%p55, %p54, %p1;
	@%p55 bra 	$L__BB2_13;
	ld.shared.f32 	%f20, [%r12];
	ld.shared.f32 	%f21, [%r12+-4];
	add.f32 	%f22, %f20, %f21;
	ld.shared.f32 	%f23, [%r12+4];
	add.f32 	%f24, %f22, %f23;
	ld.shared.f32 	%f25, [%r12+128];
	add.f32 	%f26, %f24, %f25;
	ld.shared.f32 	%f27, [%r12+-128];
	add.f32 	%f28, %f26, %f27;
	ld.shared.f32 	%f29, [%r11];
	add.f32 	%f30, %f28, %f29;
	ld.shared.f32 	%f31, [%r13];
	add.f32 	%f32, %f30, %f31;
	add.s32 	%r82, %r84, -1;
	mul.wide.u32 	%rd15, %r82, 4;
	add.s64 	%rd16, %rd1, %rd15;
	st.global.f32 	[%rd16], %f32;
$L__BB2_13:
	bar.sync 	0;
	ld.shared.f32 	%f33, [%r12];
	st.shared.f32 	[%r11], %f33;
	ld.shared.f32 	%f34, [%r13];
	st.shared.f32 	[%r12], %f34;
	add.s32 	%r87, %r87, 2;
	add.s32 	%r86, %r86, %r17;
	add.s32 	%r85, %r85, 2;
	add.s32 	%r84, %r84, %r17;
	add.s32 	%r83, %r83, %r17;
	setp.ne.s32 	%p56, %r85, 32;
	@%p56 bra 	$L__BB2_5;
	ret;

}
	// .globl	_Z18stencil_kernelTCRTPfS_j
.visible .entry _Z18stencil_kernelTCRTPfS_j(
	.param .u64 .ptr .align 1 _Z18stencil_kernelTCRTPfS_j_param_0,
	.param .u64 .ptr .align 1 _Z18stencil_kernelTCRTPfS_j_param_1,
	.param .u32 _Z18stencil_kernelTCRTPfS_j_param_2
)
{
	.reg .pred 	%p<57>;
	.reg .b32 	%r<78>;
	.reg .b32 	%f<42>;
	.reg .b64 	%rd<17>;
	// demoted variable
	.shared .align 4 .b8 _ZZ18stencil_kernelTCRTPfS_jE8inCurr_s[4096];
	ld.param.u64 	%rd3, [_Z18stencil_kernelTCRTPfS_j_param_0];
	ld.param.u64 	%rd4, [_Z18stencil_kernelTCRTPfS_j_param_1];
	ld.param.u32 	%r29, [_Z18stencil_kernelTCRTPfS_j_param_2];
	cvta.to.global.u64 	%rd1, %rd4;
	cvta.to.global.u64 	%rd2, %rd3;
	mov.u32 	%r30, %ctaid.z;
	mul.lo.s32 	%r2, %r30, 30;
	mov.u32 	%r31, %ctaid.y;
	mul.lo.s32 	%r3, %r31, 30;
	mov.u32 	%r4, %tid.y;
	add.s32 	%r32, %r3, %r4;
	add.s32 	%r6, %r32, -1;
	setp.eq.s32 	%p2, %r32, 0;
	mov.u32 	%r33, %ctaid.x;
	mul.lo.s32 	%r7, %r33, 30;
	mov.u32 	%r8, %tid.x;
	add.s32 	%r34, %r8, %r7;
	add.s32 	%r9, %r34, -1;
	setp.eq.s32 	%p3, %r30, 0;
	add.s32 	%r10, %r2, -1;
	setp.ge.u32 	%p4, %r10, %r29;
	or.pred  	%p5, %p3, %p2;
	or.pred  	%p6, %p5, %p4;
	setp.ge.u32 	%p7, %r6, %r29;
	or.pred  	%p8, %p6, %p7;
	setp.lt.s32 	%p9, %r9, 0;
	or.pred  	%p10, %p9, %p8;
	setp.ge.u32 	%p11, %r9, %r29;
	or.pred  	%p12, %p11, %p10;
	@%p12 bra 	$L__BB3_2;
	mad.lo.s32 	%r35, %r29, %r10, %r6;
	mad.lo.s32 	%r36, %r35, %r29, %r9;
	mul.wide.u32 	%rd5, %r36, 4;
	add.s64 	%rd6, %rd2, %rd5;
	ld.global.f32 	%f39, [%rd6];
$L__BB3_2:
	setp.ge.u32 	%p13, %r9, %r29;
	setp.lt.s32 	%p14, %r9, 0;
	setp.eq.s32 	%p15, %r32, 0;
	max.u32 	%r37, %r2, %r6;
	setp.ge.u32 	%p16, %r37, %r29;
	or.pred  	%p17, %p16, %p15;
	or.pred  	%p18, %p14, %p17;
	shl.b32 	%r38, %r4, 7;
	mov.u32 	%r39, _ZZ18stencil_kernelTCRTPfS_jE8inCurr_s;
	add.s32 	%r40, %r39, %r38;
	shl.b32 	%r41, %r8, 2;
	add.s32 	%r11, %r40, %r41;
	or.pred  	%p19, %p13, %p18;
	@%p19 bra 	$L__BB3_4;
	mad.lo.s32 	%r42, %r29, %r2, %r6;
	mad.lo.s32 	%r43, %r42, %r29, %r9;
	mul.wide.u32 	%rd7, %r43, 4;
	add.s64 	%rd8, %rd2, %rd7;
	ld.global.f32 	%f38, [%rd8];
	st.shared.f32 	[%r11], %f38;
$L__BB3_4:
	add.s32 	%r12, %r29, -1;
	add.s32 	%r45, %r4, -31;
	add.s32 	%r46, %r8, -31;
	min.u32 	%r47, %r45, %r46;
	setp.lt.u32 	%p1, %r47, -30;
	add.s32 	%r77, %r2, 1;
	add.s32 	%r48, %r2, 2;
	mad.lo.s32 	%r49, %r29, %r48, %r4;
	add.s32 	%r50, %r49, %r3;
	add.s32 	%r51, %r50, -1;
	mad.lo.s32 	%r52, %r29, %r51, %r8;
	add.s32 	%r76, %r52, %r7;
	mul.lo.s32 	%r53, %r29, %r29;
	shl.b32 	%r15, %r53, 1;
	mad.lo.s32 	%r54, %r29, %r2, %r29;
	add.s32 	%r55, %r4, %r54;
	add.s32 	%r56, %r55, %r3;
	add.s32 	%r57, %r56, -1;
	mad.lo.s32 	%r58, %r29, %r57, %r8;
	add.s32 	%r74, %r58, %r7;
	mul.lo.s32 	%r59, %r30, %r29;
	mad.lo.s32 	%r60, %r59, 30, %r4;
	add.s32 	%r61, %r60, %r3;
	add.s32 	%r62, %r61, -1;
	mad.lo.s32 	%r63, %r29, %r62, %r8;
	add.s32 	%r73, %r63, %r7;
	mov.b32 	%r75, 2;
$L__BB3_5:
	setp.ge.u32 	%p20, %r9, %r29;
	setp.lt.s32 	%p21, %r9, 0;
	setp.eq.s32 	%p22, %r32, 0;
	max.u32 	%r64, %r77, %r6;
	setp.ge.u32 	%p23, %r64, %r29;
	or.pred  	%p24, %p23, %p22;
	or.pred  	%p25, %p21, %p24;
	or.pred  	%p26, %p25, %p20;
	@%p26 bra 	$L__BB3_7;
	add.s32 	%r65, %r74, -1;
	mul.wide.u32 	%rd9, %r65, 4;
	add.s64 	%rd10, %rd2, %rd9;
	ld.global.f32 	%f40, [%rd10];
$L__BB3_7:
	mov.f32 	%f9, %f40;
	setp.lt.u32 	%p27, %r6, %r12;
	setp.gt.u32 	%p28, %r32, 1;
	bar.sync 	0;
	setp.ne.s32 	%p29, %r77, 1;
	add.s32 	%r66, %r77, -1;
	setp.lt.u32 	%p30, %r66, %r12;
	and.pred  	%p31, %p29, %p30;
	and.pred  	%p32, %p28, %p31;
	and.pred  	%p33, %p32, %p27;
	setp.gt.s32 	%p34, %r9, 0;
	setp.lt.u32 	%p35, %r9, %r12;
	and.pred  	%p36, %p34, %p35;
	and.pred  	%p37, %p33, %p36;
	not.pred 	%p38, %p37;
	or.pred  	%p39, %p38, %p1;
	@%p39 bra 	$L__BB3_9;
	ld.shared.f32 	%f15, [%r11+-4];
	add.f32 	%f16, %f38, %f15;
	ld.shared.f32 	%f17, [%r11+4];
	add.f32 	%f18, %f16, %f17;
	ld.shared.f32 	%f19, [%r11+128];
	add.f32 	%f20, %f18, %f19;
	ld.shared.f32 	%f21, [%r11+-128];
	add.f32 	%f22, %f20, %f21;
	add.f32 	%f23, %f39, %f22;
	add.f32 	%f24, %f9, %f23;
	add.s32 	%r67, %r73, -1;
	mul.wide.u32 	%rd11, %r67, 4;
	add.s64 	%rd12, %rd1, %rd11;
	st.global.f32 	[%rd12], %f24;
$L__BB3_9:
	setp.ge.u32 	%p40, %r9, %r29;
	setp.lt.s32 	%p41, %r9, 0;
	setp.eq.s32 	%p42, %r32, 0;
	bar.sync 	0;
	st.shared.f32 	[%r11], %f9;
	add.s32 	%r68, %r77, 1;
	max.u32 	%r69, %r68, %r6;
	setp.ge.u32 	%p43, %r69, %r29;
	or.pred  	%p44, %p43, %p42;
	or.pred  	%p45, %p41, %p44;
	or.pred  	%p46, %p45, %p40;
	mov.f32 	%f40, %f9;
	@%p46 bra 	$L__BB3_11;
	add.s32 	%r70, %r76, -1;
	mul.wide.u32 	%rd13, %r70, 4;
	add.s64 	%rd14, %rd2, %rd13;
	ld.global.f32 	%f40, [%rd14];
$L__BB3_11:
	setp.gt.u32 	%p47, %r32, 1;
	bar.sync 	0;
	setp.lt.u32 	%p48, %r64, %r12;
	and.pred  	%p49, %p48, %p47;
	setp.gt.s32 	%p50, %r9, 0;
	setp.lt.u32 	%p51, %r9, %r12;
	and.pred  	%p52, %p50, %p51;
	and.pred  	%p53, %p49, %p52;
	not.pred 	%p54, %p53;
	or.pred  	%p55, %p54, %p1;
	@%p55 bra 	$L__BB3_13;
	ld.shared.f32 	%f25, [%r11+-4];
	add.f32 	%f26, %f9, %f25;
	ld.shared.f32 	%f27, [%r11+4];
	add.f32 	%f28, %f26, %f27;
	ld.shared.f32 	%f29, [%r11+128];
	add.f32 	%f30, %f28, %f29;
	ld.shared.f32 	%f31, [%r11+-128];
	add.f32 	%f32, %f30, %f31;
	add.f32 	%f33, %f38, %f32;
	add.f32 	%f34, %f40, %f33;
	add.s32 	%r72, %r74, -1;
	mul.wide.u32 	%rd15, %r72, 4;
	add.s64 	%rd16, %rd1, %rd15;
	st.global.f32 	[%rd16], %f34;
$L__BB3_13:
	bar.sync 	0;
	st.shared.f32 	[%r11], %f40;
	add.s32 	%r77, %r77, 2;
	add.s32 	%r76, %r76, %r15;
	add.s32 	%r75, %r75, 2;
	add.s32 	%r74, %r74, %r15;
	add.s32 	%r73, %r73, %r15;
	setp.ne.s32 	%p56, %r75, 32;
	mov.f32 	%f38, %f40;
	mov.f32 	%f39, %f9;
	@%p56 bra 	$L__BB3_5;
	ret;

}


// ===== COMPILED SASS (sm_100) =====

	.target	sm_100

	.elftype	@"ET_EXEC"


//--------------------- .note.nv.tkinfo           --------------------------
	.section	.note.nv.tkinfo,"",@"SHT_NOTE"
	.sectionflags	@"SHF_NOTE_NV_TKINFO"
	.tkinfo
        /*0018*/ 	.word	0x00000002
        /*0030*/ 	.string	""
        /*0030*/ 	.string	"ptxas"
        /*0030*/ 	.string	"Cuda compilation tools, release 13.0, V13.0.88"
        /*0030*/ 	.string	"Build cuda_13.0.r13.0/compiler.36424714_0"
        /*0030*/ 	.string	"-arch sm_100 -m 64 "



//--------------------- .note.nv.cuinfo           --------------------------
	.section	.note.nv.cuinfo,"",@"SHT_NOTE"
	.sectionflags	@"SHF_NOTE_NV_CUINFO"
        /*0018*/ 	.short	0x0002
        /*001a*/ 	.short	0x0064
        /*001c*/ 	.short	0x0082
	.zero		2


//--------------------- .nv.info                  --------------------------
	.section	.nv.info,"",@"SHT_CUDA_INFO"
	.align	4


	//----- nvinfo : EIATTR_REGCOUNT
	.align		4
        /*0000*/ 	.byte	0x04, 0x2f
        /*0002*/ 	.short	(.L_1 - .L_0)
	.align		4
.L_0:
        /*0004*/ 	.word	index@(_Z14stencil_kernelPfS_j)
        /*0008*/ 	.word	0x00000018


	//----- nvinfo : EIATTR_FRAME_SIZE
	.align		4
.L_1:
        /*000c*/ 	.byte	0x04, 0x11
        /*000e*/ 	.short	(.L_3 - .L_2)
	.align		4
.L_2:
        /*0010*/ 	.word	index@(_Z14stencil_kernelPfS_j)
        /*0014*/ 	.word	0x00000000


	//----- nvinfo : EIATTR_REGCOUNT
	.align		4
.L_3:
        /*0018*/ 	.byte	0x04, 0x2f
        /*001a*/ 	.short	(.L_5 - .L_4)
	.align		4
.L_4:
        /*001c*/ 	.word	index@(_Z15stencil_kernelTPfS_j)
        /*0020*/ 	.word	0x00000015


	//----- nvinfo : EIATTR_FRAME_SIZE
	.align		4
.L_5:
        /*0024*/ 	.byte	0x04, 0x11
        /*0026*/ 	.short	(.L_7 - .L_6)
	.align		4
.L_6:
        /*0028*/ 	.word	index@(_Z15stencil_kernelTPfS_j)
        /*002c*/ 	.word	0x00000000


	//----- nvinfo : EIATTR_REGCOUNT
	.align		4
.L_7:
        /*0030*/ 	.byte	0x04, 0x2f
        /*0032*/ 	.short	(.L_9 - .L_8)
	.align		4
.L_8:
        /*0034*/ 	.word	index@(_Z16stencil_kernelTCPfS_j)
        /*0038*/ 	.word	0x0000001f


	//----- nvinfo : EIATTR_FRAME_SIZE
	.align		4
.L_9:
        /*003c*/ 	.byte	0x04, 0x11
        /*003e*/ 	.short	(.L_11 - .L_10)
	.align		4
.L_10:
        /*0040*/ 	.word	index@(_Z16stencil_kernelTCPfS_j)
        /*0044*/ 	.word	0x00000000


	//----- nvinfo : EIATTR_REGCOUNT
	.align		4
.L_11:
        /*0048*/ 	.byte	0x04, 0x2f
        /*004a*/ 	.short	(.L_13 - .L_12)
	.align		4
.L_12:
        /*004c*/ 	.word	index@(_Z18stencil_kernelTCRTPfS_j)
        /*0050*/ 	.word	0x0000001c


	//----- nvinfo : EIATTR_FRAME_SIZE
	.align		4
.L_13:
        /*0054*/ 	.byte	0x04, 0x11
        /*0056*/ 	.short	(.L_15 - .L_14)
	.align		4
.L_14:
        /*0058*/ 	.word	index@(_Z18stencil_kernelTCRTPfS_j)
        /*005c*/ 	.word	0x00000000


	//----- nvinfo : EIATTR_MIN_STACK_SIZE
	.align		4
.L_15:
        /*0060*/ 	.byte	0x04, 0x12
        /*0062*/ 	.short	(.L_17 - .L_16)
	.align		4
.L_16:
        /*0064*/ 	.word	index@(_Z18stencil_kernelTCRTPfS_j)
        /*0068*/ 	.word	0x00000000


	//----- nvinfo : EIATTR_MIN_STACK_SIZE
	.align		4
.L_17:
        /*006c*/ 	.byte	0x04, 0x12
        /*006e*/ 	.short	(.L_19 - .L_18)
	.align		4
.L_18:
        /*0070*/ 	.word	index@(_Z16stencil_kernelTCPfS_j)
        /*0074*/ 	.word	0x00000000


	//----- nvinfo : EIATTR_MIN_STACK_SIZE
	.align		4
.L_19:
        /*0078*/ 	.byte	0x04, 0x12
        /*007a*/ 	.short	(.L_21 - .L_20)
	.align		4
.L_20:
        /*007c*/ 	.word	index@(_Z15stencil_kernelTPfS_j)
        /*0080*/ 	.word	0x00000000


	//----- nvinfo : EIATTR_MIN_STACK_SIZE
	.align		4
.L_21:
        /*0084*/ 	.byte	0x04, 0x12
        /*0086*/ 	.short	(.L_23 - .L_22)
	.align		4
.L_22:
        /*0088*/ 	.word	index@(_Z14stencil_kernelPfS_j)
        /*008c*/ 	.word	0x00000000
.L_23:


//--------------------- .nv.compat                --------------------------
	.section	.nv.compat,"",@"SHT_CUDA_COMPAT_INFO"
	.align	4
        /*0000*/ 	.byte	0x02, 0x09, 0x00, 0x00, 0x02, 0x02, 0x01, 0x00, 0x02, 0x05, 0x05, 0x00, 0x03, 0x07, 0x01, 0x01
        /*0010*/ 	.byte	0x02, 0x03, 0x00, 0x00, 0x02, 0x06, 0x01, 0x00, 0x04, 0x0b, 0x08, 0x00, 0x09, 0x00, 0x00, 0x00
        /*0020*/ 	.byte	0x00, 0x00, 0x00, 0x00


//--------------------- .nv.info._Z18stencil_kernelTCRTPfS_j --------------------------
	.section	.nv.info._Z18stencil_kernelTCRTPfS_j,"",@"SHT_CUDA_INFO"
	.sectionflags	@""
	.align	4


	//----- nvinfo : EIATTR_CUDA_API_VERSION
	.align		4
        /*0000*/ 	.byte	0x04, 0x37
        /*0002*/ 	.short	(.L_25 - .L_24)
.L_24:
        /*0004*/ 	.word	0x00000082


	//----- nvinfo : EIATTR_KPARAM_INFO
	.align		4
.L_25:
        /*0008*/ 	.byte	0x04, 0x17
        /*000a*/ 	.short	(.L_27 - .L_26)
.L_26:
        /*000c*/ 	.word	0x00000000
        /*0010*/ 	.short	0x0002
        /*0012*/ 	.short	0x0010
        /*0014*/ 	.byte	0x00, 0xf0, 0x11, 0x00


	//----- nvinfo : EIATTR_KPARAM_INFO
	.align		4
.L_27:
        /*0018*/ 	.byte	0x04, 0x17
        /*001a*/ 	.short	(.L_29 - .L_28)
.L_28:
        /*001c*/ 	.word	0x00000000
        /*0020*/ 	.short	0x0001
        /*0022*/ 	.short	0x0008
        /*0024*/ 	.byte	0x00, 0xf5, 0x21, 0x00


	//----- nvinfo : EIATTR_KPARAM_INFO
	.align		4
.L_29:
        /*0028*/ 	.byte	0x04, 0x17
        /*002a*/ 	.short	(.L_31 - .L_30)
.L_30:
        /*002c*/ 	.word	0x00000000
        /*0030*/ 	.short	0x0000
        /*0032*/ 	.short	0x0000
        /*0034*/ 	.byte	0x00, 0xf5, 0x21, 0x00


	//----- nvinfo : EIATTR_SPARSE_MMA_MASK
	.align		4
.L_31:
        /*0038*/ 	.byte	0x03, 0x50
        /*003a*/ 	.short	0x0000


	//----- nvinfo : EIATTR_MAXREG_COUNT
	.align		4
        /*003c*/ 	.byte	0x03, 0x1b
        /*003e*/ 	.short	0x00ff


	//----- nvinfo : EIATTR_NUM_BARRIERS
	.align		4
        /*0040*/ 	.byte	0x02, 0x4c
        /*0042*/ 	.byte	0x01
	.zero		1


	//----- nvinfo : EIATTR_MERCURY_ISA_VERSION
	.align		4
        /*0044*/ 	.byte	0x03, 0x5f
        /*0046*/ 	.short	0x0101


	//----- nvinfo : EIATTR_VRC_CTA_INIT_COUNT
	.align		4
        /*0048*/ 	.byte	0x02, 0x4a
	.zero		1
	.zero		1


	//----- nvinfo : EIATTR_EXIT_INSTR_OFFSETS
	.align		4
        /*004c*/ 	.byte	0x04, 0x1c
        /*004e*/ 	.short	(.L_33 - .L_32)


	//   ....[0]....
.L_32:
        /*0050*/ 	.word	0x00000910


	//----- nvinfo : EIATTR_CRS_STACK_SIZE
	.align		4
.L_33:
        /*0054*/ 	.byte	0x04, 0x1e
        /*0056*/ 	.short	(.L_35 - .L_34)
.L_34:
        /*0058*/ 	.word	0x00000000


	//----- nvinfo : EIATTR_CBANK_PARAM_SIZE
	.align		4
.L_35:
        /*005c*/ 	.byte	0x03, 0x19
        /*005e*/ 	.short	0x0014


	//----- nvinfo : EIATTR_PARAM_CBANK
	.align		4
        /*0060*/ 	.byte	0x04, 0x0a
        /*0062*/ 	.short	(.L_37 - .L_36)
	.align		4
.L_36:
        /*0064*/ 	.word	index@(.nv.constant0._Z18stencil_kernelTCRTPfS_j)
        /*0068*/ 	.short	0x0380
        /*006a*/ 	.short	0x0014


	//----- nvinfo : EIATTR_SW_WAR
	.align		4
.L_37:
        /*006c*/ 	.byte	0x04, 0x36
        /*006e*/ 	.short	(.L_39 - .L_38)
.L_38:
        /*0070*/ 	.word	0x00000008
.L_39:


//--------------------- .nv.info._Z16stencil_kernelTCPfS_j --------------------------
	.section	.nv.info._Z16stencil_kernelTCPfS_j,"",@"SHT_CUDA_INFO"
	.sectionflags	@""
	.align	4


	//----- nvinfo : EIATTR_CUDA_API_VERSION
	.align		4
        /*0000*/ 	.byte	0x04, 0x37
        /*0002*/ 	.short	(.L_41 - .L_40)
.L_40:
        /*0004*/ 	.word	0x00000082


	//----- nvinfo : EIATTR_KPARAM_INFO
	.align		4
.L_41:
        /*0008*/ 	.byte	0x04, 0x17
        /*000a*/ 	.short	(.L_43 - .L_42)
.L_42:
        /*000c*/ 	.word	0x00000000
        /*0010*/ 	.short	0x0002
        /*0012*/ 	.short	0x0010
        /*0014*/ 	.byte	0x00, 0xf0, 0x11, 0x00


	//----- nvinfo : EIATTR_KPARAM_INFO
	.align		4
.L_43:
        /*0018*/ 	.byte	0x04, 0x17
        /*001a*/ 	.short	(.L_45 - .L_44)
.L_44:
        /*001c*/ 	.word	0x00000000
        /*0020*/ 	.short	0x0001
        /*0022*/ 	.short	0x0008
        /*0024*/ 	.byte	0x00, 0xf5, 0x21, 0x00


	//----- nvinfo : EIATTR_KPARAM_INFO
	.align		4
.L_45:
        /*0028*/ 	.byte	0x04, 0x17
        /*002a*/ 	.short	(.L_47 - .L_46)
.L_46:
        /*002c*/ 	.word	0x00000000
        /*0030*/ 	.short	0x0000
        /*0032*/ 	.short	0x0000
        /*0034*/ 	.byte	0x00, 0xf5, 0x21, 0x00


	//----- nvinfo : EIATTR_SPARSE_MMA_MASK
	.align		4
.L_47:
        /*0038*/ 	.byte	0x03, 0x50
        /*003a*/ 	.short	0x0000


	//----- nvinfo : EIATTR_MAXREG_COUNT
	.align		4
        /*003c*/ 	.byte	0x03, 0x1b
        /*003e*/ 	.short	0x00ff


	//----- nvinfo : EIATTR_NUM_BARRIERS
	.align		4
        /*0040*/ 	.byte	0x02, 0x4c
        /*0042*/ 	.byte	0x01
	.zero		1


	//----- nvinfo : EIATTR_MERCURY_ISA_VERSION
	.align		4
        /*0044*/ 	.byte	0x03, 0x5f
        /*0046*/ 	.short	0x0101


	//----- nvinfo : EIATTR_VRC_CTA_INIT_COUNT
	.align		4
        /*0048*/ 	.byte	0x02, 0x4a
	.zero		1
	.zero		1


	//----- nvinfo : EIATTR_EXIT_INSTR_OFFSETS
	.align		4
        /*004c*/ 	.byte	0x04, 0x1c
        /*004e*/ 	.short	(.L_49 - .L_48)


	//   ....[0]....
.L_48:
        /*0050*/ 	.word	0x00000a50


	//----- nvinfo : EIATTR_CRS_STACK_SIZE
	.align		4
.L_49:
        /*0054*/ 	.byte	0x04, 0x1e
        /*0056*/ 	.short	(.L_51 - .L_50)
.L_50:
        /*0058*/ 	.word	0x00000000


	//----- nvinfo : EIATTR_CBANK_PARAM_SIZE
	.align		4
.L_51:
        /*005c*/ 	.byte	0x03, 0x19
        /*005e*/ 	.short	0x0014


	//----- nvinfo : EIATTR_PARAM_CBANK
	.align		4
        /*0060*/ 	.byte	0x04, 0x0a
        /*0062*/ 	.short	(.L_53 - .L_52)
	.align		4
.L_52:
        /*0064*/ 	.word	index@(.nv.constant0._Z16stencil_kernelTCPfS_j)
        /*0068*/ 	.short	0x0380
        /*006a*/ 	.short	0x0014


	//----- nvinfo : EIATTR_SW_WAR
	.align		4
.L_53:
        /*006c*/ 	.byte	0x04, 0x36
        /*006e*/ 	.short	(.L_55 - .L_54)
.L_54:
        /*0070*/ 	.word	0x00000008
.L_55:


//--------------------- .nv.info._Z15stencil_kernelTPfS_j --------------------------
	.section	.nv.info._Z15stencil_kernelTPfS_j,"",@"SHT_CUDA_INFO"
	.sectionflags	@""
	.align	4


	//----- nvinfo : EIATTR_CUDA_API_VERSION
	.align		4
        /*0000*/ 	.byte	0x04, 0x37
        /*0002*/ 	.short	(.L_57 - .L_56)
.L_56:
        /*0004*/ 	.word	0x00000082


	//----- nvinfo : EIATTR_KPARAM_INFO
	.align		4
.L_57:
        /*0008*/ 	.byte	0x04, 0x17
        /*000a*/ 	.short	(.L_59 - .L_58)
.L_58:
        /*000c*/ 	.word	0x00000000
        /*0010*/ 	.short	0x0002
        /*0012*/ 	.short	0x0010
        /*0014*/ 	.byte	0x00, 0xf0, 0x11, 0x00


	//----- nvinfo : EIATTR_KPARAM_INFO
	.align		4
.L_59:
        /*0018*/ 	.byte	0x04, 0x17
        /*001a*/ 	.short	(.L_61 - .L_60)
.L_60:
        /*001c*/ 	.word	0x00000000
        /*0020*/ 	.short	0x0001
        /*0022*/ 	.short	0x0008
        /*0024*/ 	.byte	0x00, 0xf5, 0x21, 0x00


	//----- nvinfo : EIATTR_KPARAM_INFO
	.align		4
.L_61:
        /*0028*/ 	.byte	0x04, 0x17
        /*002a*/ 	.short	(.L_63 - .L_62)
.L_62:
        /*002c*/ 	.word	0x00000000
        /*0030*/ 	.short	0x0000
        /*0032*/ 	.short	0x0000
        /*0034*/ 	.byte	0x00, 0xf5, 0x21, 0x00


	//----- nvinfo : EIATTR_SPARSE_MMA_MASK
	.align		4
.L_63:
        /*0038*/ 	.byte	0x03, 0x50
        /*003a*/ 	.short	0x0000


	//----- nvinfo : EIATTR_MAXREG_COUNT
	.align		4
        /*003c*/ 	.byte	0x03, 0x1b
        /*003e*/ 	.short	0x00ff


	//----- nvinfo : EIATTR_NUM_BARRIERS
	.align		4
        /*0040*/ 	.byte	0x02, 0x4c
        /*0042*/ 	.byte	0x01
	.zero		1


	//----- nvinfo : EIATTR_MERCURY_ISA_VERSION
	.align		4
        /*0044*/ 	.byte	0x03, 0x5f
        /*0046*/ 	.short	0x0101


	//----- nvinfo : EIATTR_VRC_CTA_INIT_COUNT
	.align		4
        /*0048*/ 	.byte	0x02, 0x4a
	.zero		1
	.zero		1


	//----- nvinfo : EIATTR_EXIT_INSTR_OFFSETS
	.align		4
        /*004c*/ 	.byte	0x04, 0x1c
        /*004e*/ 	.short	(.L_65 - .L_64)


	//   ....[0]....
.L_64:
        /*0050*/ 	.word	0x00000290


	//   ....[1]....
        /*0054*/ 	.word	0x000002e0


	//   ....[2]....
        /*0058*/ 	.word	0x00000410


	//----- nvinfo : EIATTR_CBANK_PARAM_SIZE
	.align		4
.L_65:
        /*005c*/ 	.byte	0x03, 0x19
        /*005e*/ 	.short	0x0014


	//----- nvinfo : EIATTR_PARAM_CBANK
	.align		4
        /*0060*/ 	.byte	0x04, 0x0a
        /*0062*/ 	.short	(.L_67 - .L_66)
	.align		4
.L_66:
        /*0064*/ 	.word	index@(.nv.constant0._Z15stencil_kernelTPfS_j)
        /*0068*/ 	.short	0x0380
        /*006a*/ 	.short	0x0014


	//----- nvinfo : EIATTR_SW_WAR
	.align		4
.L_67:
        /*006c*/ 	.byte	0x04, 0x36
        /*006e*/ 	.short	(.L_69 - .L_68)
.L_68:
        /*0070*/ 	.word	0x00000008
.L_69:


//--------------------- .nv.info._Z14stencil_kernelPfS_j --------------------------
	.section	.nv.info._Z14stencil_kernelPfS_j,"",@"SHT_CUDA_INFO"
	.sectionflags	@""
	.align	4


	//----- nvinfo : EIATTR_CUDA_API_VERSION
	.align		4
        /*0000*/ 	.byte	0x04, 0x37
        /*0002*/ 	.short	(.L_71 - .L_70)
.L_70:
        /*0004*/ 	.word	0x00000082


	//----- nvinfo : EIATTR_KPARAM_INFO
	.align		4
.L_71:
        /*0008*/ 	.byte	0x04, 0x17
        /*000a*/ 	.short	(.L_73 - .L_72)
.L_72:
        /*000c*/ 	.word	0x00000000
        /*0010*/ 	.short	0x0002
        /*0012*/ 	.short	0x0010
        /*0014*/ 	.byte	0x00, 0xf0, 0x11, 0x00


	//----- nvinfo : EIATTR_KPARAM_INFO
	.align		4
.L_73:
        /*0018*/ 	.byte	0x04, 0x17
        /*001a*/ 	.short	(.L_75 - .L_74)
.L_74:
        /*001c*/ 	.word	0x00000000
        /*0020*/ 	.short	0x0001
        /*0022*/ 	.short	0x0008
        /*0024*/ 	.byte	0x00, 0xf5, 0x21, 0x00


	//----- nvinfo : EIATTR_KPARAM_INFO
	.align		4
.L_75:
        /*0028*/ 	.byte	0x04, 0x17
        /*002a*/ 	.short	(.L_77 - .L_76)
.L_76:
        /*002c*/ 	.word	0x00000000
        /*0030*/ 	.short	0x0000
        /*0032*/ 	.short	0x0000
        /*0034*/ 	.byte	0x00, 0xf5, 0x21, 0x00


	//----- nvinfo : EIATTR_SPARSE_MMA_MASK
	.align		4
.L_77:
        /*0038*/ 	.byte	0x03, 0x50
        /*003a*/ 	.short	0x0000


	//----- nvinfo : EIATTR_MAXREG_COUNT
	.align		4
        /*003c*/ 	.byte	0x03, 0x1b
        /*003e*/ 	.short	0x00ff


	//----- nvinfo : EIATTR_MERCURY_ISA_VERSION
	.align		4
        /*0040*/ 	.byte	0x03, 0x5f
        /*0042*/ 	.short	0x0101


	//----- nvinfo : EIATTR_VRC_CTA_INIT_COUNT
	.align		4
        /*0044*/ 	.byte	0x02, 0x4a
	.zero		1
	.zero		1


	//----- nvinfo : EIATTR_EXIT_INSTR_OFFSETS
	.align		4
        /*0048*/ 	.byte	0x04, 0x1c
        /*004a*/ 	.short	(.L_79 - .L_78)


	//   ....[0]....
.L_78:
        /*004c*/ 	.word	0x00000150


	//   ....[1]....
        /*0050*/ 	.word	0x000003c0


	//----- nvinfo : EIATTR_CBANK_PARAM_SIZE
	.align		4
.L_79:
        /*0054*/ 	.byte	0x03, 0x19
        /*0056*/ 	.short	0x0014


	//----- nvinfo : EIATTR_PARAM_CBANK
	.align		4
        /*0058*/ 	.byte	0x04, 0x0a
        /*005a*/ 	.short	(.L_81 - .L_80)
	.align		4
.L_80:
        /*005c*/ 	.word	index@(.nv.constant0._Z14stencil_kernelPfS_j)
        /*0060*/ 	.short	0x0380
        /*0062*/ 	.short	0x0014


	//----- nvinfo : EIATTR_SW_WAR
	.align		4
.L_81:
        /*0064*/ 	.byte	0x04, 0x36
        /*0066*/ 	.short	(.L_83 - .L_82)
.L_82:
        /*0068*/ 	.word	0x00000008
.L_83:


//--------------------- .nv.callgraph             --------------------------
	.section	.nv.callgraph,"",@"SHT_CUDA_CALLGRAPH"
	.align	4
	.sectionentsize	8
	.align		4
        /*0000*/ 	.word	0x00000000
	.align		4
        /*0004*/ 	.word	0xffffffff
	.align		4
        /*0008*/ 	.word	0x00000000
	.align		4
        /*000c*/ 	.word	0xfffffffe
	.align		4
        /*0010*/ 	.word	0x00000000
	.align		4
        /*0014*/ 	.word	0xfffffffd
	.align		4
        /*0018*/ 	.word	0x00000000
	.align		4
        /*001c*/ 	.word	0xfffffffc


//--------------------- .text._Z18stencil_kernelTCRTPfS_j --------------------------
	.section	.text._Z18stencil_kernelTCRTPfS_j,"ax",@progbits
	.align	128
        .global         _Z18stencil_kernelTCRTPfS_j
        .type           _Z18stencil_kernelTCRTPfS_j,@function
        .size           _Z18stencil_kernelTCRTPfS_j,(.L_x_14 - _Z18stencil_kernelTCRTPfS_j)
        .other          _Z18stencil_kernelTCRTPfS_j,@"STO_CUDA_ENTRY STV_DEFAULT"
_Z18stencil_kernelTCRTPfS_j:
.text._Z18stencil_kernelTCRTPfS_j:
[----:B------:R-:W-:Y:S01]  /*0000*/  LDC R1, c[0x0][0x37c] ;  /* 0x0000df00ff017b82 */ /* 0x000fe20000000800 */
[----:B------:R-:W0:Y:S07]  /*0010*/  S2R R5, SR_CTAID.Y ;  /* 0x0000000000057919 */ /* 0x000e2e0000002600 */
[----:B------:R-:W1:Y:S01]  /*0020*/  S2UR UR7, SR_CTAID.Z ;  /* 0x00000000000779c3 */ /* 0x000e620000002700 */
[----:B------:R-:W2:Y:S01]  /*0030*/  LDCU.64 UR8, c[0x0][0x358] ;  /* 0x00006b00ff0877ac */ /* 0x000ea20008000a00 */
[----:B------:R-:W0:Y:S01]  /*0040*/  S2R R6, SR_TID.Y ;  /* 0x0000000000067919 */ /* 0x000e220000002200 */
[----:B------:R-:W3:Y:S05]  /*0050*/  S2R R16, SR_CTAID.X ;  /* 0x0000000000107919 */ /* 0x000eea0000002500 */
[----:B------:R-:W4:Y:S01]  /*0060*/  LDC R21, c[0x0][0x390] ;  /* 0x0000e400ff157b82 */ /* 0x000f220000000800 */
[----:B------:R-:W3:Y:S01]  /*0070*/  S2R R4, SR_TID.X ;  /* 0x0000000000047919 */ /* 0x000ee20000002100 */
[----:B-1----:R-:W-:-:S04]  /*0080*/  UIMAD UR4, UR7, 0x1e, URZ ;  /* 0x0000001e070478a4 */ /* 0x002fc8000f8e02ff */
[----:B------:R-:W-:Y:S01]  /*0090*/  UIADD3 UR5, UPT, UPT, UR4, -0x1, URZ ;  /* 0xffffffff04057890 */ /* 0x000fe2000fffe0ff */
[----:B0-----:R-:W-:-:S05]  /*00a0*/  IMAD R18, R5, 0x1e, R6 ;  /* 0x0000001e05127824 */ /* 0x001fca00078e0206 */
[C---:B------:R-:W-:Y:S02]  /*00b0*/  IADD3 R0, PT, PT, R18.reuse, -0x1, RZ ;  /* 0xffffffff12007810 */ /* 0x040fe40007ffe0ff */
[----:B------:R-:W-:Y:S01]  /*00c0*/  ISETP.NE.AND P0, PT, R18, RZ, PT ;  /* 0x000000ff1200720c */ /* 0x000fe20003f05270 */
[----:B---3--:R-:W-:Y:S01]  /*00d0*/  IMAD R8, R16, 0x1e, R4 ;  /* 0x0000001e10087824 */ /* 0x008fe200078e0204 */
[----:B------:R-:W-:Y:S02]  /*00e0*/  VIMNMX.U32 R2, PT, PT, R0, UR4, !PT ;  /* 0x0000000400027c48 */ /* 0x000fe4000ffe0000 */
[----:B------:R-:W-:Y:S01]  /*00f0*/  ISETP.EQ.OR P2, PT, RZ, UR7, !P0 ;  /* 0x00000007ff007c0c */ /* 0x000fe2000c742670 */
[----:B------:R-:W-:Y:S01]  /*0100*/  VIADD R8, R8, 0xffffffff ;  /* 0xffffffff08087836 */ /* 0x000fe20000000000 */
[----:B----4-:R-:W-:Y:S02]  /*0110*/  ISETP.GE.U32.OR P1, PT, R2, R21, !P0 ;  /* 0x000000150200720c */ /* 0x010fe40004726470 */
[----:B------:R-:W-:-:S02]  /*0120*/  ISETP.LE.U32.OR P2, PT, R21, UR5, P2 ;  /* 0x0000000515007c0c */ /* 0x000fc40009743470 */
[----:B------:R-:W-:Y:S02]  /*0130*/  ISETP.LT.OR P1, PT, R8, RZ, P1 ;  /* 0x000000ff0800720c */ /* 0x000fe40000f21670 */
[-C--:B------:R-:W-:Y:S02]  /*0140*/  ISETP.GE.U32.OR P2, PT, R0, R21.reuse, P2 ;  /* 0x000000150000720c */ /* 0x080fe40001746470 */
[C---:B------:R-:W-:Y:S02]  /*0150*/  ISETP.GE.U32.OR P1, PT, R8.reuse, R21, P1 ;  /* 0x000000150800720c */ /* 0x040fe40000f26470 */
[----:B------:R-:W-:-:S04]  /*0160*/  ISETP.LT.OR P2, PT, R8, RZ, P2 ;  /* 0x000000ff0800720c */ /* 0x000fc80001741670 */
[----:B------:R-:W-:-:S07]  /*0170*/  ISETP.GE.U32.OR P2, PT, R8, R21, P2 ;  /* 0x000000150800720c */ /* 0x000fce0001746470 */
[----:B------:R-:W0:Y:S01]  /*0180*/  @!P1 LDC.64 R10, c[0x0][0x380] ;  /* 0x0000e000ff0a9b82 */ /* 0x000e220000000a00 */
[----:B------:R-:W-:-:S04]  /*0190*/  @!P1 IMAD R2, R21, UR4, R0 ;  /* 0x0000000415029c24 */ /* 0x000fc8000f8e0200 */
[----:B------:R-:W-:-:S03]  /*01a0*/  @!P1 IMAD R7, R2, R21, R8 ;  /* 0x0000001502079224 */ /* 0x000fc600078e0208 */
[----:B------:R-:W1:Y:S08]  /*01b0*/  S2UR UR6, SR_CgaCtaId ;  /* 0x00000000000679c3 */ /* 0x000e700000008800 */
[----:B------:R-:W3:Y:S01]  /*01c0*/  @!P2 LDC.64 R2, c[0x0][0x380] ;  /* 0x0000e000ff02ab82 */ /* 0x000ee20000000a00 */
[----:B0-----:R-:W-:-:S05]  /*01d0*/  @!P1 IMAD.WIDE.U32 R10, R7, 0x4, R10 ;  /* 0x00000004070a9825 */ /* 0x001fca00078e000a */
[----:B--2---:R0:W2:Y:S01]  /*01e0*/  @!P1 LDG.E R13, desc[UR8][R10.64] ;  /* 0x000000080a0d9981 */ /* 0x0040a2000c1e1900 */
[----:B------:R-:W-:Y:S01]  /*01f0*/  @!P2 IMAD R7, R21, UR5, R0 ;  /* 0x000000051507ac24 */ /* 0x000fe2000f8e0200 */
[----:B------:R-:W-:Y:S02]  /*0200*/  UMOV UR5, 0x400 ;  /* 0x0000040000057882 */ /* 0x000fe40000000000 */
[----:B-1----:R-:W-:Y:S01]  /*0210*/  ULEA UR5, UR6, UR5, 0x18 ;  /* 0x0000000506057291 */ /* 0x002fe2000f8ec0ff */
[----:B------:R-:W-:-:S04]  /*0220*/  @!P2 IMAD R7, R7, R21, R8 ;  /* 0x000000150707a224 */ /* 0x000fc800078e0208 */
[----:B---3--:R-:W-:Y:S01]  /*0230*/  @!P2 IMAD.WIDE.U32 R2, R7, 0x4, R2 ;  /* 0x000000040702a825 */ /* 0x008fe200078e0002 */
[----:B------:R-:W-:Y:S01]  /*0240*/  LEA R7, R6, UR5, 0x7 ;  /* 0x0000000506077c11 */ /* 0x000fe2000f8e38ff */
[----:B------:R-:W-:Y:S02]  /*0250*/  UIADD3 UR6, UPT, UPT, UR4, 0x2, URZ ;  /* 0x0000000204067890 */ /* 0x000fe4000fffe0ff */
[C---:B------:R-:W-:Y:S01]  /*0260*/  IMAD R9, R21.reuse, UR4, R21 ;  /* 0x0000000415097c24 */ /* 0x040fe2000f8e0215 */
[----:B------:R1:W5:Y:S01]  /*0270*/  @!P2 LDG.E R14, desc[UR8][R2.64] ;  /* 0x00000008020ea981 */ /* 0x000362000c1e1900 */
[C---:B------:R-:W-:Y:S01]  /*0280*/  IMAD R12, R4.reuse, 0x4, R7 ;  /* 0x00000004040c7824 */ /* 0x040fe200078e0207 */
[----:B0-----:R-:W-:Y:S01]  /*0290*/  IADD3 R11, PT, PT, R4, -0x1f, RZ ;  /* 0xffffffe1040b7810 */ /* 0x001fe20007ffe0ff */
[----:B------:R-:W-:Y:S01]  /*02a0*/  IMAD R15, R21, UR7, RZ ;  /* 0x00000007150f7c24 */ /* 0x000fe2000f8e02ff */
[----:B------:R-:W-:Y:S01]  /*02b0*/  IADD3 R20, PT, PT, R9, R6, RZ ;  /* 0x0000000609147210 */ /* 0x000fe20007ffe0ff */
[--C-:B------:R-:W-:Y:S01]  /*02c0*/  IMAD R10, R21, UR6, R6.reuse ;  /* 0x00000006150a7c24 */ /* 0x100fe2000f8e0206 */
[----:B------:R-:W-:Y:S01]  /*02d0*/  UIADD3 UR4, UPT, UPT, UR4, 0x1, URZ ;  /* 0x0000000104047890 */ /* 0x000fe2000fffe0ff */
[----:B------:R-:W-:Y:S01]  /*02e0*/  IMAD R22, R15, 0x1e, R6 ;  /* 0x0000001e0f167824 */ /* 0x000fe200078e0206 */
[----:B------:R-:W-:Y:S01]  /*02f0*/  IADD3 R15, PT, PT, R21, -0x1, RZ ;  /* 0xffffffff150f7810 */ /* 0x000fe20007ffe0ff */
[C---:B------:R-:W-:Y:S01]  /*0300*/  IMAD R10, R5.reuse, 0x1e, R10 ;  /* 0x0000001e050a7824 */ /* 0x040fe200078e020a */
[----:B-1----:R-:W0:Y:S01]  /*0310*/  LDC.64 R2, c[0x0][0x388] ;  /* 0x0000e200ff027b82 */ /* 0x002e220000000a00 */
[C---:B------:R-:W-:Y:S01]  /*0320*/  IMAD R22, R5.reuse, 0x1e, R22 ;  /* 0x0000001e05167824 */ /* 0x040fe200078e0216 */
[----:B------:R-:W-:Y:S01]  /*0330*/  VIADDMNMX.U32 R11, R6, 0xffffffe1, R11, PT ;  /* 0xffffffe1060b7846 */ /* 0x000fe2000380000b */
[----:B------:R-:W-:Y:S01]  /*0340*/  IMAD R20, R5, 0x1e, R20 ;  /* 0x0000001e05147824 */ /* 0x000fe200078e0214 */
[----:B------:R-:W-:Y:S01]  /*0350*/  IADD3 R10, PT, PT, R10, -0x1, RZ ;  /* 0xffffffff0a0a7810 */ /* 0x000fe20007ffe0ff */
[----:B------:R-:W-:Y:S01]  /*0360*/  VIADD R22, R22, 0xffffffff ;  /* 0xffffffff16167836 */ /* 0x000fe20000000000 */
[----:B------:R-:W-:Y:S01]  /*0370*/  MOV R19, UR4 ;  /* 0x0000000400137c02 */ /* 0x000fe20008000f00 */
[----:B------:R-:W-:Y:S01]  /*0380*/  VIADD R20, R20, 0xffffffff ;  /* 0xffffffff14147836 */ /* 0x000fe20000000000 */
[----:B------:R-:W1:Y:S01]  /*0390*/  LDCU UR5, c[0x0][0x390] ;  /* 0x00007200ff0577ac */ /* 0x000e620008000800 */
[----:B------:R-:W-:-:S02]  /*03a0*/  IMAD R7, R22, R21, R4 ;  /* 0x0000001516077224 */ /* 0x000fc400078e0204 */
[-CC-:B------:R-:W-:Y:S01]  /*03b0*/  IMAD R9, R10, R21.reuse, R4.reuse ;  /* 0x000000150a097224 */ /* 0x180fe200078e0204 */
[----:B------:R-:W-:Y:S01]  /*03c0*/  UMOV UR4, 0x2 ;  /* 0x0000000200047882 */ /* 0x000fe20000000000 */
[-C--:B------:R-:W-:Y:S02]  /*03d0*/  IMAD R5, R20, R21.reuse, R4 ;  /* 0x0000001514057224 */ /* 0x080fe400078e0204 */
[C---:B------:R-:W-:Y:S02]  /*03e0*/  IMAD R10, R16.reuse, 0x1e, R7 ;  /* 0x0000001e100a7824 */ /* 0x040fe400078e0207 */
[C---:B------:R-:W-:Y:S02]  /*03f0*/  IMAD R9, R16.reuse, 0x1e, R9 ;  /* 0x0000001e10097824 */ /* 0x040fe400078e0209 */
[----:B------:R-:W-:Y:S02]  /*0400*/  IMAD R16, R16, 0x1e, R5 ;  /* 0x0000001e10107824 */ /* 0x000fe400078e0205 */
[----:B------:R-:W-:Y:S01]  /*0410*/  IMAD R21, R21, R21, RZ ;  /* 0x0000001515157224 */ /* 0x000fe200078e02ff */
[----:B012---:R2:W-:Y:S06]  /*0420*/  @!P1 STS [R12], R13 ;  /* 0x0000000d0c009388 */ /* 0x0075ec0000000800 */
.L_x_4:
[----:B------:R-:W-:-:S04]  /*0430*/  VIMNMX.U32 R20, PT, PT, R0, R19, !PT ;  /* 0x0000001300147248 */ /* 0x000fc80007fe0000 */
[----:B------:R-:W-:-:S04]  /*0440*/  ISETP.GE.U32.OR P0, PT, R20, UR5, !P0 ;  /* 0x0000000514007c0c */ /* 0x000fc8000c706470 */
[----:B------:R-:W-:-:S04]  /*0450*/  ISETP.LT.OR P0, PT, R8, RZ, P0 ;  /* 0x000000ff0800720c */ /* 0x000fc80000701670 */
[----:B------:R-:W-:-:S13]  /*0460*/  ISETP.GE.U32.OR P0, PT, R8, UR5, P0 ;  /* 0x0000000508007c0c */ /* 0x000fda0008706470 */
[----:B01----:R-:W0:Y:S01]  /*0470*/  @!P0 LDC.64 R4, c[0x0][0x380] ;  /* 0x0000e000ff048b82 */ /* 0x003e220000000a00 */
[----:B------:R-:W-:-:S04]  /*0480*/  @!P0 VIADD R7, R16, 0xffffffff ;  /* 0xffffffff10078836 */ /* 0x000fc80000000000 */
[----:B0-----:R-:W-:-:S05]  /*0490*/  @!P0 IMAD.WIDE.U32 R4, R7, 0x4, R4 ;  /* 0x0000000407048825 */ /* 0x001fca00078e0004 */
[----:B---3--:R0:W3:Y:S01]  /*04a0*/  @!P0 LDG.E R17, desc[UR8][R4.64] ;  /* 0x0000000804118981 */ /* 0x0080e2000c1e1900 */
[C---:B------:R-:W-:Y:S01]  /*04b0*/  VIADDMNMX.U32 R6, R19.reuse, 0x1, R0, !PT ;  /* 0x0000000113067846 */ /* 0x040fe20007800000 */
[----:B------:R-:W-:Y:S01]  /*04c0*/  BSSY.RECONVERGENT B0, `(.L_x_0) ;  /* 0x0000021000007945 */ /* 0x000fe20003800200 */
[----:B------:R-:W-:Y:S01]  /*04d0*/  BAR.SYNC.DEFER_BLOCKING 0x0 ;  /* 0x0000000000007b1d */ /* 0x000fe20000010000 */
[----:B------:R-:W-:Y:S02]  /*04e0*/  ISETP.NE.AND P0, PT, R18, RZ, PT ;  /* 0x000000ff1200720c */ /* 0x000fe40003f05270 */
[----:B------:R-:W-:Y:S02]  /*04f0*/  ISETP.GE.U32.AND P3, PT, R8, R15, PT ;  /* 0x0000000f0800720c */ /* 0x000fe40003f66070 */
[----:B------:R-:W-:Y:S02]  /*0500*/  ISETP.GE.U32.OR P1, PT, R6, UR5, !P0 ;  /* 0x0000000506007c0c */ /* 0x000fe4000c726470 */
[----:B------:R-:W-:-:S02]  /*0510*/  IADD3 R6, PT, PT, R19, -0x1, RZ ;  /* 0xffffffff13067810 */ /* 0x000fc40007ffe0ff */
[----:B------:R-:W-:Y:S02]  /*0520*/  ISETP.LT.OR P1, PT, R8, RZ, P1 ;  /* 0x000000ff0800720c */ /* 0x000fe40000f21670 */
[----:B------:R-:W-:Y:S02]  /*0530*/  ISETP.GE.U32.AND P2, PT, R6, R15, PT ;  /* 0x0000000f0600720c */ /* 0x000fe40003f46070 */
[C---:B------:R-:W-:Y:S02]  /*0540*/  ISETP.GE.U32.OR P1, PT, R8.reuse, UR5, P1 ;  /* 0x0000000508007c0c */ /* 0x040fe40008f26470 */
[----:B------:R-:W-:Y:S02]  /*0550*/  ISETP.NE.AND P2, PT, R19, 0x1, !P2 ;  /* 0x000000011300780c */ /* 0x000fe40005745270 */
[----:B------:R-:W-:Y:S02]  /*0560*/  ISETP.GT.AND P3, PT, R8, RZ, !P3 ;  /* 0x000000ff0800720c */ /* 0x000fe40005f64270 */
[----:B------:R-:W-:-:S04]  /*0570*/  ISETP.GT.U32.AND P2, PT, R18, 0x1, P2 ;  /* 0x000000011200780c */ /* 0x000fc80001744070 */
[----:B------:R-:W-:-:S03]  /*0580*/  ISETP.LT.U32.AND P2, PT, R0, R15, P2 ;  /* 0x0000000f0000720c */ /* 0x000fc60001741070 */
[----:B------:R-:W1:Y:S01]  /*0590*/  @!P1 LDC.64 R6, c[0x0][0x380] ;  /* 0x0000e000ff069b82 */ /* 0x000e620000000a00 */
[----:B------:R-:W-:Y:S02]  /*05a0*/  PLOP3.LUT P2, PT, P2, P3, PT, 0x80, 0x8 ;  /* 0x000000000008781c */ /* 0x000fe40001747070 */
[----:B0-----:R-:W-:Y:S02]  /*05b0*/  @!P1 IADD3 R5, PT, PT, R9, -0x1, RZ ;  /* 0xffffffff09059810 */ /* 0x001fe40007ffe0ff */
[----:B------:R-:W-:-:S03]  /*05c0*/  ISETP.LT.U32.OR P2, PT, R11, -0x1e, !P2 ;  /* 0xffffffe20b00780c */ /* 0x000fc60005741470 */
[----:B-1----:R-:W-:-:S04]  /*05d0*/  @!P1 IMAD.WIDE.U32 R4, R5, 0x4, R6 ;  /* 0x0000000405049825 */ /* 0x002fc800078e0006 */
[----:B---3--:R-:W-:-:S06]  /*05e0*/  IMAD.MOV.U32 R22, RZ, RZ, R17 ;  /* 0x000000ffff167224 */ /* 0x008fcc00078e0011 */
[----:B------:R-:W-:Y:S05]  /*05f0*/  @P2 BRA `(.L_x_1) ;  /* 0x0000000000342947 */ /* 0x000fea0003800000 */
[----:B------:R-:W0:Y:S04]  /*0600*/  LDS R6, [R12+-0x4] ;  /* 0xfffffc000c067984 */ /* 0x000e280000000800 */
[----:B------:R-:W1:Y:S04]  /*0610*/  LDS R7, [R12+0x4] ;  /* 0x000004000c077984 */ /* 0x000e680000000800 */
[----:B------:R-:W3:Y:S04]  /*0620*/  LDS R23, [R12+0x80] ;  /* 0x000080000c177984 */ /* 0x000ee80000000800 */
[----:B------:R-:W4:Y:S01]  /*0630*/  LDS R25, [R12+-0x80] ;  /* 0xffff80000c197984 */ /* 0x000f220000000800 */
[----:B0-----:R-:W-:-:S04]  /*0640*/  FADD R6, R6, R13 ;  /* 0x0000000d06067221 */ /* 0x001fc80000000000 */
[----:B-1----:R-:W-:Y:S01]  /*0650*/  FADD R6, R6, R7 ;  /* 0x0000000706067221 */ /* 0x002fe20000000000 */
[----:B------:R-:W-:-:S03]  /*0660*/  IADD3 R7, PT, PT, R10, -0x1, RZ ;  /* 0xffffffff0a077810 */ /* 0x000fc60007ffe0ff */
[----:B---3--:R-:W-:-:S04]  /*0670*/  FADD R6, R6, R23 ;  /* 0x0000001706067221 */ /* 0x008fc80000000000 */
[----:B----4-:R-:W-:Y:S01]  /*0680*/  FADD R25, R6, R25 ;  /* 0x0000001906197221 */ /* 0x010fe20000000000 */
[----:B------:R-:W-:-:S04]  /*0690*/  IMAD.WIDE.U32 R6, R7, 0x4, R2 ;  /* 0x0000000407067825 */ /* 0x000fc800078e0002 */
[----:B-----5:R-:W-:-:S04]  /*06a0*/  FADD R14, R25, R14 ;  /* 0x0000000e190e7221 */ /* 0x020fc80000000000 */
[----:B------:R-:W-:-:S05]  /*06b0*/  FADD R23, R17, R14 ;  /* 0x0000000e11177221 */ /* 0x000fca0000000000 */
[----:B------:R0:W-:Y:S02]  /*06c0*/  STG.E desc[UR8][R6.64], R23 ;  /* 0x0000001706007986 */ /* 0x0001e4000c101908 */
.L_x_1:
[----:B------:R-:W-:Y:S05]  /*06d0*/  BSYNC.RECONVERGENT B0 ;  /* 0x0000000000007941 */ /* 0x000fea0003800200 */
.L_x_0:
[----:B------:R-:W-:Y:S06]  /*06e0*/  BAR.SYNC.DEFER_BLOCKING 0x0 ;  /* 0x0000000000007b1d */ /* 0x000fec0000010000 */
[----:B------:R1:W-:Y:S04]  /*06f0*/  STS [R12], R17 ;  /* 0x000000110c007388 */ /* 0x0003e80000000800 */
[----:B-1----:R1:W5:Y:S01]  /*0700*/  @!P1 LDG.E R17, desc[UR8][R4.64] ;  /* 0x0000000804119981 */ /* 0x002362000c1e1900 */
[----:B------:R-:W-:Y:S01]  /*0710*/  BAR.SYNC.DEFER_BLOCKING 0x0 ;  /* 0x0000000000007b1d */ /* 0x000fe20000010000 */
[----:B------:R-:W-:-:S04]  /*0720*/  ISETP.GT.U32.AND P1, PT, R18, 0x1, PT ;  /* 0x000000011200780c */ /* 0x000fc80003f24070 */
[----:B------:R-:W-:Y:S01]  /*0730*/  ISETP.LT.U32.AND P1, PT, R20, R15, P1 ;  /* 0x0000000f1400720c */ /* 0x000fe20000f21070 */
[----:B------:R-:W-:Y:S03]  /*0740*/  BSSY.RECONVERGENT B0, `(.L_x_2) ;  /* 0x0000011000007945 */ /* 0x000fe60003800200 */
[----:B------:R-:W-:-:S04]  /*0750*/  PLOP3.LUT P1, PT, P1, P3, PT, 0x80, 0x8 ;  /* 0x000000000008781c */ /* 0x000fc80000f27070 */
[----:B------:R-:W-:-:S13]  /*0760*/  ISETP.LT.U32.OR P1, PT, R11, -0x1e, !P1 ;  /* 0xffffffe20b00780c */ /* 0x000fda0004f21470 */
[----:B-1----:R-:W-:Y:S05]  /*0770*/  @P1 BRA `(.L_x_3) ;  /* 0x0000000000341947 */ /* 0x002fea0003800000 */
[----:B------:R-:W1:Y:S04]  /*0780*/  LDS R5, [R12+-0x4] ;  /* 0xfffffc000c057984 */ /* 0x000e680000000800 */
[----:B------:R-:W3:Y:S04]  /*0790*/  LDS R4, [R12+0x4] ;  /* 0x000004000c047984 */ /* 0x000ee80000000800 */
[----:B0-----:R-:W0:Y:S04]  /*07a0*/  LDS R7, [R12+0x80] ;  /* 0x000080000c077984 */ /* 0x001e280000000800 */
[----:B------:R-:W4:Y:S01]  /*07b0*/  LDS R23, [R12+-0x80] ;  /* 0xffff80000c177984 */ /* 0x000f220000000800 */
[----:B-1----:R-:W-:-:S04]  /*07c0*/  FADD R5, R22, R5 ;  /* 0x0000000516057221 */ /* 0x002fc80000000000 */
[----:B---3--:R-:W-:Y:S01]  /*07d0*/  FADD R4, R5, R4 ;  /* 0x0000000405047221 */ /* 0x008fe20000000000 */
[----:B------:R-:W-:-:S03]  /*07e0*/  IADD3 R5, PT, PT, R16, -0x1, RZ ;  /* 0xffffffff10057810 */ /* 0x000fc60007ffe0ff */
[----:B0-----:R-:W-:-:S04]  /*07f0*/  FADD R4, R4, R7 ;  /* 0x0000000704047221 */ /* 0x001fc80000000000 */
[----:B----4-:R-:W-:-:S04]  /*0800*/  FADD R4, R4, R23 ;  /* 0x0000001704047221 */ /* 0x010fc80000000000 */
[----:B------:R-:W-:Y:S01]  /*0810*/  FADD R6, R4, R13 ;  /* 0x0000000d04067221 */ /* 0x000fe20000000000 */
[----:B------:R-:W-:-:S04]  /*0820*/  IMAD.WIDE.U32 R4, R5, 0x4, R2 ;  /* 0x0000000405047825 */ /* 0x000fc800078e0002 */
[----:B-----5:R-:W-:-:S05]  /*0830*/  FADD R7, R17, R6 ;  /* 0x0000000611077221 */ /* 0x020fca0000000000 */
[----:B------:R1:W-:Y:S02]  /*0840*/  STG.E desc[UR8][R4.64], R7 ;  /* 0x0000000704007986 */ /* 0x0003e4000c101908 */
.L_x_3:
[----:B------:R-:W-:Y:S05]  /*0850*/  BSYNC.RECONVERGENT B0 ;  /* 0x0000000000007941 */ /* 0x000fea0003800200 */
.L_x_2:
[----:B------:R-:W-:Y:S01]  /*0860*/  BAR.SYNC.DEFER_BLOCKING 0x0 ;  /* 0x0000000000007b1d */ /* 0x000fe20000010000 */
[----:B------:R-:W-:Y:S01]  /*0870*/  UIADD3 UR4, UPT, UPT, UR4, 0x2, URZ ;  /* 0x0000000204047890 */ /* 0x000fe2000fffe0ff */
[----:B------:R-:W-:Y:S01]  /*0880*/  VIADD R19, R19, 0x2 ;  /* 0x0000000213137836 */ /* 0x000fe20000000000 */
[C---:B------:R-:W-:Y:S01]  /*0890*/  LEA R9, R21.reuse, R9, 0x1 ;  /* 0x0000000915097211 */ /* 0x040fe200078e08ff */
[C---:B------:R-:W-:Y:S01]  /*08a0*/  IMAD R10, R21.reuse, 0x2, R10 ;  /* 0x00000002150a7824 */ /* 0x040fe200078e020a */
[----:B------:R-:W-:Y:S01]  /*08b0*/  UISETP.NE.AND UP0, UPT, UR4, 0x20, UPT ;  /* 0x000000200400788c */ /* 0x000fe2000bf05270 */
[----:B------:R-:W-:Y:S02]  /*08c0*/  LEA R16, R21, R16, 0x1 ;  /* 0x0000001015107211 */ /* 0x000fe400078e08ff */
[----:B-----5:R-:W-:Y:S02]  /*08d0*/  MOV R14, R22 ;  /* 0x00000016000e7202 */ /* 0x020fe40000000f00 */
[----:B--2---:R-:W-:Y:S01]  /*08e0*/  MOV R13, R17 ;  /* 0x00000011000d7202 */ /* 0x004fe20000000f00 */
[----:B------:R3:W-:Y:S03]  /*08f0*/  STS [R12], R17 ;  /* 0x000000110c007388 */ /* 0x0007e60000000800 */
[----:B------:R-:W-:Y:S05]  /*0900*/  BRA.U UP0, `(.L_x_4) ;  /* 0xfffffff900c87547 */ /* 0x000fea000b83ffff */
[----:B------:R-:W-:Y:S05]  /*0910*/  EXIT ;  /* 0x000000000000794d */ /* 0x000fea0003800000 */
.L_x_5:
[----:B------:R-:W-:-:S00]  /*0920*/  BRA `(.L_x_5) ;  /* 0xfffffffc00fc7947 */ /* 0x000fc0000383ffff */
[----:B------:R-:W-:-:S00]  /*0930*/  NOP ;  /* 0x0000000000007918 */ /* 0x000fc00000000000 */
        /* <DEDUP_REMOVED lines=12> */
.L_x_14:


//--------------------- .text._Z16stencil_kernelTCPfS_j --------------------------
	.section	.text._Z16stencil_kernelTCPfS_j,"ax",@progbits
	.align	128
        .global         _Z16stencil_kernelTCPfS_j
        .type           _Z16stencil_kernelTCPfS_j,@function
        .size           _Z16stencil_kernelTCPfS_j,(.L_x_15 - _Z16stencil_kernelTCPfS_j)
        .other          _Z16stencil_kernelTCPfS_j,@"STO_CUDA_ENTRY STV_DEFAULT"
_Z16stencil_kernelTCPfS_j:
.text._Z16stencil_kernelTCPfS_j:
        /* <DEDUP_REMOVED lines=11> */
[C---:B------:R-:W-:Y:S02]  /*00b0*/  ISETP.NE.AND P1, PT, R19.reuse, RZ, PT ;  /* 0x000000ff1300720c */ /* 0x040fe40003f25270 */
[----:B------:R-:W-:Y:S01]  /*00c0*/  IADD3 R12, PT, PT, R19, -0x1, RZ ;  /* 0xffffffff130c7810 */ /* 0x000fe20007ffe0ff */
[----:B---3--:R-:W-:Y:S01]  /*00d0*/  IMAD R11, R15, 0x1e, R5 ;  /* 0x0000001e0f0b7824 */ /* 0x008fe200078e0205 */
[----:B------:R-:W-:Y:S02]  /*00e0*/  ISETP.EQ.OR P0, PT, RZ, UR9, !P1 ;  /* 0x00000009ff007c0c */ /* 0x000fe4000cf02670 */
[----:B------:R-:W-:Y:S01]  /*00f0*/  VIMNMX.U32 R3, PT, PT, R12, UR4, !PT ;  /* 0x000000040c037c48 */ /* 0x000fe2000ffe0000 */
[----:B------:R-:W-:Y:S01]  /*0100*/  VIADD R11, R11, 0xffffffff ;  /* 0xffffffff0b0b7836 */ /* 0x000fe20000000000 */
[----:B----4-:R-:W-:Y:S02]  /*0110*/  ISETP.LE.U32.OR P0, PT, R18, UR5, P0 ;  /* 0x0000000512007c0c */ /* 0x010fe40008703470 */
[----:B------:R-:W-:-:S02]  /*0120*/  ISETP.GE.U32.OR P2, PT, R3, R18, !P1 ;  /* 0x000000120300720c */ /* 0x000fc40004f46470 */
[-C--:B------:R-:W-:Y:S02]  /*0130*/  ISETP.GE.U32.OR P0, PT, R12, R18.reuse, P0 ;  /* 0x000000120c00720c */ /* 0x080fe40000706470 */
[C---:B------:R-:W-:Y:S02]  /*0140*/  ISETP.LT.OR P2, PT, R11.reuse, RZ, P2 ;  /* 0x000000ff0b00720c */ /* 0x040fe40001741670 */
[C---:B------:R-:W-:Y:S02]  /*0150*/  ISETP.LT.OR P0, PT, R11.reuse, RZ, P0 ;  /* 0x000000ff0b00720c */ /* 0x040fe40000701670 */
[CC--:B------:R-:W-:Y:S02]  /*0160*/  ISETP.GE.U32.OR P2, PT, R11.reuse, R18.reuse, P2 ;  /* 0x000000120b00720c */ /* 0x0c0fe40001746470 */
[----:B------:R-:W-:-:S11]  /*0170*/  ISETP.GE.U32.OR P0, PT, R11, R18, P0 ;  /* 0x000000120b00720c */ /* 0x000fd60000706470 */
[----:B------:R-:W0:Y:S01]  /*0180*/  @!P2 LDC.64 R2, c[0x0][0x380] ;  /* 0x0000e000ff02ab82 */ /* 0x000e220000000a00 */
[C-C-:B------:R-:W-:Y:S02]  /*0190*/  @!P2 IMAD R6, R18.reuse, UR4, R12.reuse ;  /* 0x000000041206ac24 */ /* 0x140fe4000f8e020c */
[----:B------:R-:W-:Y:S02]  /*01a0*/  @!P0 IMAD R4, R18, UR5, R12 ;  /* 0x0000000512048c24 */ /* 0x000fe4000f8e020c */
[-CC-:B------:R-:W-:Y:S02]  /*01b0*/  @!P2 IMAD R17, R6, R18.reuse, R11.reuse ;  /* 0x000000120611a224 */ /* 0x180fe400078e020b */
[----:B------:R-:W-:Y:S01]  /*01c0*/  @!P0 IMAD R13, R4, R18, R11 ;  /* 0x00000012040d8224 */ /* 0x000fe200078e020b */
[----:B------:R-:W1:Y:S01]  /*01d0*/  @!P0 LDC.64 R8, c[0x0][0x380] ;  /* 0x0000e000ff088b82 */ /* 0x000e620000000a00 */
[----:B0-----:R-:W-:-:S05]  /*01e0*/  @!P2 IMAD.WIDE.U32 R2, R17, 0x4, R2 ;  /* 0x000000041102a825 */ /* 0x001fca00078e0002 */
[----:B--2---:R-:W2:Y:S01]  /*01f0*/  @!P2 LDG.E R4, desc[UR10][R2.64] ;  /* 0x0000000a0204a981 */ /* 0x004ea2000c1e1900 */
[----:B-1----:R-:W-:-:S05]  /*0200*/  @!P0 IMAD.WIDE.U32 R8, R13, 0x4, R8 ;  /* 0x000000040d088825 */ /* 0x002fca00078e0008 */
[----:B------:R0:W3:Y:S01]  /*0210*/  @!P0 LDG.E R13, desc[UR10][R8.64] ;  /* 0x0000000a080d8981 */ /* 0x0000e2000c1e1900 */
[----:B------:R-:W1:Y:S01]  /*0220*/  S2UR UR7, SR_CgaCtaId ;  /* 0x00000000000779c3 */ /* 0x000e620000008800 */
[----:B------:R-:W-:Y:S02]  /*0230*/  UMOV UR5, 0x400 ;  /* 0x0000040000057882 */ /* 0x000fe40000000000 */
[----:B------:R-:W-:Y:S01]  /*0240*/  UIADD3 UR6, UPT, UPT, UR5, 0x1000, URZ ;  /* 0x0000100005067890 */ /* 0x000fe2000fffe0ff */
[C---:B------:R-:W-:Y:S01]  /*0250*/  IMAD R14, R18.reuse, UR9, RZ ;  /* 0x00000009120e7c24 */ /* 0x040fe2000f8e02ff */
[----:B------:R-:W-:Y:S02]  /*0260*/  UIADD3 UR9, UPT, UPT, UR4, 0x2, URZ ;  /* 0x0000000204097890 */ /* 0x000fe4000fffe0ff */
[----:B------:R-:W-:Y:S02]  /*0270*/  IMAD R6, R18, UR4, R18 ;  /* 0x0000000412067c24 */ /* 0x000fe4000f8e0212 */
[----:B0-----:R-:W-:-:S02]  /*0280*/  IMAD R9, R14, 0x1e, R7 ;  /* 0x0000001e0e097824 */ /* 0x001fc400078e0207 */
[----:B------:R-:W-:Y:S01]  /*0290*/  IMAD R3, R18, UR9, R7 ;  /* 0x0000000912037c24 */ /* 0x000fe2000f8e0207 */
[----:B------:R-:W-:Y:S01]  /*02a0*/  IADD3 R17, PT, PT, R6, R7, RZ ;  /* 0x0000000706117210 */ /* 0x000fe20007ffe0ff */
[C---:B------:R-:W-:Y:S01]  /*02b0*/  IMAD R14, R0.reuse, 0x1e, R9 ;  /* 0x0000001e000e7824 */ /* 0x040fe200078e0209 */
[----:B-1----:R-:W-:Y:S01]  /*02c0*/  ULEA UR6, UR7, UR6, 0x18 ;  /* 0x0000000607067291 */ /* 0x002fe2000f8ec0ff */
[----:B------:R-:W-:Y:S01]  /*02d0*/  IMAD R6, R0, 0x1e, R3 ;  /* 0x0000001e00067824 */ /* 0x000fe200078e0203 */
[----:B------:R-:W-:-:S04]  /*02e0*/  ULEA UR8, UR7, UR5, 0x18 ;  /* 0x0000000507087291 */ /* 0x000fc8000f8ec0ff */
[----:B------:R-:W-:-:S04]  /*02f0*/  LEA R2, R7, UR6, 0x7 ;  /* 0x0000000607027c11 */ /* 0x000fc8000f8e38ff */
[----:B------:R-:W-:Y:S02]  /*0300*/  LEA R9, R5, R2, 0x2 ;  /* 0x0000000205097211 */ /* 0x000fe400078e10ff */
[----:B------:R-:W0:Y:S01]  /*0310*/  LDC.64 R2, c[0x0][0x388] ;  /* 0x0000e200ff027b82 */ /* 0x000e220000000a00 */
[----:B------:R-:W-:Y:S01]  /*0320*/  LEA R10, R7, UR8, 0x7 ;  /* 0x00000008070a7c11 */ /* 0x000fe2000f8e38ff */
[----:B------:R-:W-:Y:S01]  /*0330*/  UIADD3 UR5, UPT, UPT, UR5, 0x2000, URZ ;  /* 0x0000200005057890 */ /* 0x000fe2000fffe0ff */
[----:B------:R-:W-:Y:S01]  /*0340*/  IMAD R17, R0, 0x1e, R17 ;  /* 0x0000001e00117824 */ /* 0x000fe200078e0211 */
[----:B------:R-:W-:Y:S02]  /*0350*/  IADD3 R14, PT, PT, R14, -0x1, RZ ;  /* 0xffffffff0e0e7810 */ /* 0x000fe40007ffe0ff */
[----:B------:R-:W-:Y:S01]  /*0360*/  IMAD R10, R5, 0x4, R10 ;  /* 0x00000004050a7824 */ /* 0x000fe200078e020a */
[----:B------:R-:W-:Y:S01]  /*0370*/  ULEA UR5, UR7, UR5, 0x18 ;  /* 0x0000000507057291 */ /* 0x000fe2000f8ec0ff */
[----:B------:R-:W-:Y:S01]  /*0380*/  VIADD R6, R6, 0xffffffff ;  /* 0xffffffff06067836 */ /* 0x000fe20000000000 */
[----:B------:R-:W-:Y:S01]  /*0390*/  IADD3 R17, PT, PT, R17, -0x1, RZ ;  /* 0xffffffff11117810 */ /* 0x000fe20007ffe0ff */
[----:B------:R-:W-:Y:S01]  /*03a0*/  VIADD R8, R5, 0xffffffe1 ;  /* 0xffffffe105087836 */ /* 0x000fe20000000000 */
[----:B------:R-:W-:Y:S01]  /*03b0*/  UIADD3 UR4, UPT, UPT, UR4, 0x1, URZ ;  /* 0x0000000104047890 */ /* 0x000fe2000fffe0ff */
[-CC-:B------:R-:W-:Y:S01]  /*03c0*/  IMAD R14, R14, R18.reuse, R5.reuse ;  /* 0x000000120e0e7224 */ /* 0x180fe200078e0205 */
[----:B------:R-:W-:Y:S01]  /*03d0*/  LEA R0, R7, UR5, 0x7 ;  /* 0x0000000507007c11 */ /* 0x000fe2000f8e38ff */
[----:B------:R-:W-:Y:S01]  /*03e0*/  IMAD R6, R6, R18, R5 ;  /* 0x0000001206067224 */ /* 0x000fe200078e0205 */
[----:B------:R-:W-:Y:S01]  /*03f0*/  IADD3 R16, PT, PT, R18, -0x1, RZ ;  /* 0xffffffff12107810 */ /* 0x000fe20007ffe0ff */
[----:B------:R-:W-:Y:S01]  /*0400*/  IMAD R14, R15, 0x1e, R14 ;  /* 0x0000001e0f0e7824 */ /* 0x000fe200078e020e */
[----:B------:R-:W-:Y:S01]  /*0410*/  VIADDMNMX.U32 R8, R7, 0xffffffe1, R8, PT ;  /* 0xffffffe107087846 */ /* 0x000fe20003800008 */
[----:B------:R-:W-:Y:S01]  /*0420*/  IMAD R0, R5, 0x4, R0 ;  /* 0x0000000405007824 */ /* 0x000fe200078e0200 */
[----:B------:R-:W1:Y:S01]  /*0430*/  LDCU UR5, c[0x0][0x390] ;  /* 0x00007200ff0577ac */ /* 0x000e620008000800 */
[----:B---3--:R3:W-:Y:S04]  /*0440*/  @!P0 STS [R10], R13 ;  /* 0x0000000d0a008388 */ /* 0x0087e80000000800 */
[----:B--2---:R2:W-:Y:S01]  /*0450*/  @!P2 STS [R9], R4 ;  /* 0x000000040900a388 */ /* 0x0045e20000000800 */
[----:B---3--:R-:W-:-:S02]  /*0460*/  IMAD R13, R15, 0x1e, R6 ;  /* 0x0000001e0f0d7824 */ /* 0x008fc400078e0206 */
[-C--:B--2---:R-:W-:Y:S02]  /*0470*/  IMAD R4, R17, R18.reuse, R5 ;  /* 0x0000001211047224 */ /* 0x084fe400078e0205 */
[----:B------:R-:W-:Y:S02]  /*0480*/  IMAD R18, R18, R18, RZ ;  /* 0x0000001212127224 */ /* 0x000fe400078e02ff */
[----:B------:R-:W-:Y:S02]  /*0490*/  IMAD R15, R15, 0x1e, R4 ;  /* 0x0000001e0f0f7824 */ /* 0x000fe400078e0204 */
[----:B------:R-:W-:Y:S01]  /*04a0*/  IMAD.U32 R17, RZ, RZ, UR4 ;  /* 0x00000004ff117e24 */ /* 0x000fe2000f8e00ff */
[----:B01----:R-:W-:-:S06]  /*04b0*/  UMOV UR4, 0x2 ;  /* 0x0000000200047882 */ /* 0x003fcc0000000000 */
.L_x_10:
[----:B------:R-:W-:-:S04]  /*04c0*/  VIMNMX.U32 R21, PT, PT, R12, R17, !PT ;  /* 0x000000110c157248 */ /* 0x000fc80007fe0000 */
[----:B------:R-:W-:-:S04]  /*04d0*/  ISETP.GE.U32.OR P1, PT, R21, UR5, !P1 ;  /* 0x0000000515007c0c */ /* 0x000fc8000cf26470 */
[----:B------:R-:W-:-:S04]  /*04e0*/  ISETP.LT.OR P1, PT, R11, RZ, P1 ;  /* 0x000000ff0b00720c */ /* 0x000fc80000f21670 */
[----:B------:R-:W-:-:S13]  /*04f0*/  ISETP.GE.U32.OR P2, PT, R11, UR5, P1 ;  /* 0x000000050b007c0c */ /* 0x000fda0008f46470 */
[----:B01----:R-:W0:Y:S01]  /*0500*/  @!P2 LDC.64 R4, c[0x0][0x380] ;  /* 0x0000e000ff04ab82 */ /* 0x003e220000000a00 */
[----:B------:R-:W-:-:S05]  /*0510*/  @!P2 IADD3 R7, PT, PT, R15, -0x1, RZ ;  /* 0xffffffff0f07a810 */ /* 0x000fca0007ffe0ff */
[----:B0-----:R-:W-:-:S05]  /*0520*/  @!P2 IMAD.WIDE.U32 R4, R7, 0x4, R4 ;  /* 0x000000040704a825 */ /* 0x001fca00078e0004 */
[----:B------:R0:W2:Y:S01]  /*0530*/  @!P2 LDG.E R23, desc[UR10][R4.64] ;  /* 0x0000000a0417a981 */ /* 0x0000a2000c1e1900 */
[C---:B------:R-:W-:Y:S01]  /*0540*/  VIADDMNMX.U32 R6, R17.reuse, 0x1, R12, !PT ;  /* 0x0000000111067846 */ /* 0x040fe2000780000c */
[----:B------:R-:W-:Y:S01]  /*0550*/  VIADD R7, R17, 0xffffffff ;  /* 0xffffffff11077836 */ /* 0x000fe20000000000 */
[----:B------:R-:W-:Y:S01]  /*0560*/  ISETP.NE.AND P1, PT, R19, RZ, PT ;  /* 0x000000ff1300720c */ /* 0x000fe20003f25270 */
[----:B------:R-:W-:Y:S01]  /*0570*/  BSSY.RECONVERGENT B0, `(.L_x_6) ;  /* 0x0000022000007945 */ /* 0x000fe20003800200 */
[-C--:B------:R-:W-:Y:S02]  /*0580*/  ISETP.GE.U32.AND P4, PT, R11, R16.reuse, PT ;  /* 0x000000100b00720c */ /* 0x080fe40003f86070 */
[----:B------:R-:W-:Y:S02]  /*0590*/  ISETP.GE.U32.OR P0, PT, R6, UR5, !P1 ;  /* 0x0000000506007c0c */ /* 0x000fe4000cf06470 */
[----:B------:R-:W-:Y:S02]  /*05a0*/  ISETP.GE.U32.AND P3, PT, R7, R16, PT ;  /* 0x000000100700720c */ /* 0x000fe40003f66070 */
[----:B------:R-:W-:-:S02]  /*05b0*/  ISETP.LT.OR P0, PT, R11, RZ, P0 ;  /* 0x000000ff0b00720c */ /* 0x000fc40000701670 */
[----:B------:R-:W-:Y:S02]  /*05c0*/  ISETP.NE.AND P3, PT, R17, 0x1, !P3 ;  /* 0x000000011100780c */ /* 0x000fe40005f65270 */
[----:B------:R-:W-:Y:S02]  /*05d0*/  ISETP.GE.U32.OR P0, PT, R11, UR5, P0 ;  /* 0x000000050b007c0c */ /* 0x000fe40008706470 */
[----:B------:R-:W-:Y:S02]  /*05e0*/  ISETP.GT.U32.AND P3, PT, R19, 0x1, P3 ;  /* 0x000000011300780c */ /* 0x000fe40001f64070 */
[----:B------:R-:W-:Y:S02]  /*05f0*/  ISETP.GT.AND P4, PT, R11, RZ, !P4 ;  /* 0x000000ff0b00720c */ /* 0x000fe40006784270 */
[----:B------:R-:W-:-:S04]  /*0600*/  ISETP.LT.U32.AND P3, PT, R12, R16, P3 ;  /* 0x000000100c00720c */ /* 0x000fc80001f61070 */
[----:B------:R-:W-:-:S03]  /*0610*/  PLOP3.LUT P3, PT, P3, P4, PT, 0x80, 0x8 ;  /* 0x000000000008781c */ /* 0x000fc60001f69070 */
[----:B------:R-:W1:Y:S01]  /*0620*/  @!P0 LDC.64 R6, c[0x0][0x380] ;  /* 0x0000e000ff068b82 */ /* 0x000e620000000a00 */
[----:B------:R-:W-:Y:S02]  /*0630*/  ISETP.LT.U32.OR P3, PT, R8, -0x1e, !P3 ;  /* 0xffffffe20800780c */ /* 0x000fe40005f61470 */
[----:B0-----:R-:W-:-:S05]  /*0640*/  @!P0 IADD3 R5, PT, PT, R13, -0x1, RZ ;  /* 0xffffffff0d058810 */ /* 0x001fca0007ffe0ff */
[----:B-1----:R-:W-:Y:S01]  /*0650*/  @!P0 IMAD.WIDE.U32 R4, R5, 0x4, R6 ;  /* 0x0000000405048825 */ /* 0x002fe200078e0006 */
[----:B--2---:R0:W-:Y:S01]  /*0660*/  @!P2 STS [R0], R23 ;  /* 0x000000170000a388 */ /* 0x0041e20000000800 */
[----:B------:R-:W-:Y:S06]  /*0670*/  BAR.SYNC.DEFER_BLOCKING 0x0 ;  /* 0x0000000000007b1d */ /* 0x000fec0000010000 */
[----:B------:R-:W-:Y:S05]  /*0680*/  @P3 BRA `(.L_x_7) ;  /* 0x0000000000403947 */ /* 0x000fea0003800000 */
[----:B------:R-:W-:Y:S01]  /*0690*/  LDS R7, [R9] ;  /* 0x0000000009077984 */ /* 0x000fe20000000800 */
[----:B------:R-:W-:-:S03]  /*06a0*/  VIADD R25, R14, 0xffffffff ;  /* 0xffffffff0e197836 */ /* 0x000fc60000000000 */
[----:B------:R-:W1:Y:S04]  /*06b0*/  LDS R22, [R9+-0x4] ;  /* 0xfffffc0009167984 */ /* 0x000e680000000800 */
[----:B------:R-:W2:Y:S04]  /*06c0*/  LDS R24, [R9+0x4] ;  /* 0x0000040009187984 */ /* 0x000ea80000000800 */
[----:B------:R-:W3:Y:S04]  /*06d0*/  LDS R26, [R9+0x80] ;  /* 0x00008000091a7984 */ /* 0x000ee80000000800 */
[----:B------:R-:W4:Y:S04]  /*06e0*/  LDS R28, [R9+-0x80] ;  /* 0xffff8000091c7984 */ /* 0x000f280000000800 */
[----:B------:R-:W0:Y:S04]  /*06f0*/  LDS R6, [R10] ;  /* 0x000000000a067984 */ /* 0x000e280000000800 */
[----:B------:R-:W5:Y:S01]  /*0700*/  LDS R20, [R0] ;  /* 0x0000000000147984 */ /* 0x000f620000000800 */
[----:B-1----:R-:W-:-:S04]  /*0710*/  FADD R7, R7, R22 ;  /* 0x0000001607077221 */ /* 0x002fc80000000000 */
[----:B--2---:R-:W-:-:S04]  /*0720*/  FADD R7, R7, R24 ;  /* 0x0000001807077221 */ /* 0x004fc80000000000 */
[----:B---3--:R-:W-:-:S04]  /*0730*/  FADD R7, R7, R26 ;  /* 0x0000001a07077221 */ /* 0x008fc80000000000 */
[----:B----4-:R-:W-:-:S04]  /*0740*/  FADD R7, R7, R28 ;  /* 0x0000001c07077221 */ /* 0x010fc80000000000 */
[----:B0-----:R-:W-:Y:S01]  /*0750*/  FADD R23, R7, R6 ;  /* 0x0000000607177221 */ /* 0x001fe20000000000 */
[----:B------:R-:W-:-:S04]  /*0760*/  IMAD.WIDE.U32 R6, R25, 0x4, R2 ;  /* 0x0000000419067825 */ /* 0x000fc800078e0002 */
[----:B-----5:R-:W-:-:S05]  /*0770*/  FADD R23, R23, R20 ;  /* 0x0000001417177221 */ /* 0x020fca0000000000 */
[----:B------:R1:W-:Y:S02]  /*0780*/  STG.E desc[UR10][R6.64], R23 ;  /* 0x0000001706007986 */ /* 0x0003e4000c10190a */
.L_x_7:
[----:B------:R-:W-:Y:S05]  /*0790*/  BSYNC.RECONVERGENT B0 ;  /* 0x0000000000007941 */ /* 0x000fea0003800200 */
.L_x_6:
[----:B------:R-:W-:Y:S06]  /*07a0*/  BAR.SYNC.DEFER_BLOCKING 0x0 ;  /* 0x0000000000007b1d */ /* 0x000fec0000010000 */
[----:B------:R-:W2:Y:S01]  /*07b0*/  @!P0 LDG.E R5, desc[UR10][R4.64] ;  /* 0x0000000a04058981 */ /* 0x000ea2000c1e1900 */
[----:B------:R-:W-:Y:S01]  /*07c0*/  ISETP.GT.U32.AND P2, PT, R19, 0x1, PT ;  /* 0x000000011300780c */ /* 0x000fe20003f44070 */
[----:B------:R-:W-:Y:S02]  /*07d0*/  BSSY.RECONVERGENT B0, `(.L_x_8) ;  /* 0x000001b000007945 */ /* 0x000fe40003800200 */
[----:B-1----:R-:W1:Y:S01]  /*07e0*/  LDS R7, [R9] ;  /* 0x0000000009077984 */ /* 0x002e620000000800 */
[----:B------:R-:W-:-:S04]  /*07f0*/  ISETP.LT.U32.AND P2, PT, R21, R16, P2 ;  /* 0x000000101500720c */ /* 0x000fc80001741070 */
[----:B------:R-:W-:-:S04]  /*0800*/  PLOP3.LUT P2, PT, P2, P4, PT, 0x80, 0x8 ;  /* 0x000000000008781c */ /* 0x000fc80001749070 */
[----:B------:R-:W-:Y:S01]  /*0810*/  ISETP.LT.U32.OR P2, PT, R8, -0x1e, !P2 ;  /* 0xffffffe20800780c */ /* 0x000fe20005741470 */
[----:B-1----:R-:W-:Y:S04]  /*0820*/  STS [R10], R7 ;  /* 0x000000070a007388 */ /* 0x002fe80000000800 */
[----:B------:R-:W1:Y:S04]  /*0830*/  LDS R6, [R0] ;  /* 0x0000000000067984 */ /* 0x000e680000000800 */
[----:B-1----:R1:W-:Y:S04]  /*0840*/  STS [R9], R6 ;  /* 0x0000000609007388 */ /* 0x0023e80000000800 */
[----:B--2---:R1:W-:Y:S01]  /*0850*/  @!P0 STS [R0], R5 ;  /* 0x0000000500008388 */ /* 0x0043e20000000800 */
[----:B------:R-:W-:Y:S06]  /*0860*/  BAR.SYNC.DEFER_BLOCKING 0x0 ;  /* 0x0000000000007b1d */ /* 0x000fec0000010000 */
[----:B------:R-:W-:Y:S05]  /*0870*/  @P2 BRA `(.L_x_9) ;  /* 0x0000000000402947 */ /* 0x000fea0003800000 */
[----:B------:R-:W-:Y:S04]  /*0880*/  LDS R4, [R9] ;  /* 0x0000000009047984 */ /* 0x000fe80000000800 */
[----:B-1----:R-:W1:Y:S04]  /*0890*/  LDS R5, [R9+-0x4] ;  /* 0xfffffc0009057984 */ /* 0x002e680000000800 */
[----:B------:R-:W2:Y:S04]  /*08a0*/  LDS R7, [R9+0x4] ;  /* 0x0000040009077984 */ /* 0x000ea80000000800 */
[----:B------:R-:W3:Y:S04]  /*08b0*/  LDS R21, [R9+0x80] ;  /* 0x0000800009157984 */ /* 0x000ee80000000800 */
[----:B0-----:R-:W0:Y:S04]  /*08c0*/  LDS R23, [R9+-0x80] ;  /* 0xffff800009177984 */ /* 0x001e280000000800 */
[----:B------:R-:W4:Y:S04]  /*08d0*/  LDS R25, [R10] ;  /* 0x000000000a197984 */ /* 0x000f280000000800 */
[----:B------:R-:W5:Y:S01]  /*08e0*/  LDS R6, [R0] ;  /* 0x0000000000067984 */ /* 0x000f620000000800 */
[----:B-1----:R-:W-:Y:S01]  /*08f0*/  FADD R4, R4, R5 ;  /* 0x0000000504047221 */ /* 0x002fe20000000000 */
[----:B------:R-:W-:-:S03]  /*0900*/  IADD3 R5, PT, PT, R15, -0x1, RZ ;  /* 0xffffffff0f057810 */ /* 0x000fc60007ffe0ff */
[----:B--2---:R-:W-:-:S04]  /*0910*/  FADD R4, R4, R7 ;  /* 0x0000000704047221 */ /* 0x004fc80000000000 */
[----:B---3--:R-:W-:-:S04]  /*0920*/  FADD R4, R4, R21 ;  /* 0x0000001504047221 */ /* 0x008fc80000000000 */
[----:B0-----:R-:W-:-:S04]  /*0930*/  FADD R4, R4, R23 ;  /* 0x0000001704047221 */ /* 0x001fc80000000000 */
[----:B----4-:R-:W-:Y:S01]  /*0940*/  FADD R25, R4, R25 ;  /* 0x0000001904197221 */ /* 0x010fe20000000000 */
[----:B------:R-:W-:-:S04]  /*0950*/  IMAD.WIDE.U32 R4, R5, 0x4, R2 ;  /* 0x0000000405047825 */ /* 0x000fc800078e0002 */
[----:B-----5:R-:W-:-:S05]  /*0960*/  FADD R25, R25, R6 ;  /* 0x0000000619197221 */ /* 0x020fca0000000000 */
[----:B------:R2:W-:Y:S02]  /*0970*/  STG.E desc[UR10][R4.64], R25 ;  /* 0x0000001904007986 */ /* 0x0005e4000c10190a */
.L_x_9:
[----:B------:R-:W-:Y:S05]  /*0980*/  BSYNC.RECONVERGENT B0 ;  /* 0x0000000000007941 */ /* 0x000fea0003800200 */
.L_x_8:
[----:B------:R-:W-:Y:S01]  /*0990*/  BAR.SYNC.DEFER_BLOCKING 0x0 ;  /* 0x0000000000007b1d */ /* 0x000fe20000010000 */
[----:B------:R-:W-:Y:S01]  /*09a0*/  UIADD3 UR4, UPT, UPT, UR4, 0x2, URZ ;  /* 0x0000000204047890 */ /* 0x000fe2000fffe0ff */
[----:B------:R-:W-:Y:S01]  /*09b0*/  IADD3 R17, PT, PT, R17, 0x2, RZ ;  /* 0x0000000211117810 */ /* 0x000fe20007ffe0ff */
[C---:B------:R-:W-:Y:S01]  /*09c0*/  IMAD R13, R18.reuse, 0x2, R13 ;  /* 0x00000002120d7824 */ /* 0x040fe200078e020d */
[C---:B------:R-:W-:Y:S01]  /*09d0*/  LEA R15, R18.reuse, R15, 0x1 ;  /* 0x0000000f120f7211 */ /* 0x040fe200078e08ff */
[----:B------:R-:W-:Y:S01]  /*09e0*/  UISETP.NE.AND UP0, UPT, UR4, 0x20, UPT ;  /* 0x000000200400788c */ /* 0x000fe2000bf05270 */
[----:B------:R-:W-:Y:S01]  /*09f0*/  LEA R14, R18, R14, 0x1 ;  /* 0x0000000e120e7211 */ /* 0x000fe200078e08ff */
[----:B-12---:R-:W1:Y:S04]  /*0a00*/  LDS R5, [R9] ;  /* 0x0000000009057984 */ /* 0x006e680000000800 */
[----:B-1----:R-:W-:Y:S04]  /*0a10*/  STS [R10], R5 ;  /* 0x000000050a007388 */ /* 0x002fe80000000800 */
[----:B------:R-:W1:Y:S04]  /*0a20*/  LDS R4, [R0] ;  /* 0x0000000000047984 */ /* 0x000e680000000800 */
[----:B-1----:R1:W-:Y:S01]  /*0a30*/  STS [R9], R4 ;  /* 0x0000000409007388 */ /* 0x0023e20000000800 */
[----:B------:R-:W-:Y:S05]  /*0a40*/  BRA.U UP0, `(.L_x_10) ;  /* 0xfffffff9009c7547 */ /* 0x000fea000b83ffff */
[----:B------:R-:W-:Y:S05]  /*0a50*/  EXIT ;  /* 0x000000000000794d */ /* 0x000fea0003800000 */
.L_x_11:
        /* <DEDUP_REMOVED lines=10> */
.L_x_15:


//--------------------- .text._Z15stencil_kernelTPfS_j --------------------------
	.section	.text._Z15stencil_kernelTPfS_j,"ax",@progbits
	.align	128
        .global         _Z15stencil_kernelTPfS_j
        .type           _Z15stencil_kernelTPfS_j,@function
        .size           _Z15stencil_kernelTPfS_j,(.L_x_16 - _Z15stencil_kernelTPfS_j)
        .other          _Z15stencil_kernelTPfS_j,@"STO_CUDA_ENTRY STV_DEFAULT"
_Z15stencil_kernelTPfS_j:
.text._Z15stencil_kernelTPfS_j:
[----:B------:R-:W-:Y:S01]  /*0000*/  LDC R1, c[0x0][0x37c] ;  /* 0x0000df00ff017b82 */ /* 0x000fe20000000800 */
[----:B------:R-:W0:Y:S01]  /*0010*/  S2R R7, SR_CTAID.Y ;  /* 0x0000000000077919 */ /* 0x000e220000002600 */
[----:B------:R-:W1:Y:S01]  /*0020*/  LDCU UR7, c[0x0][0x390] ;  /* 0x00007200ff0777ac */ /* 0x000e620008000800 */
[----:B------:R-:W0:Y:S01]  /*0030*/  S2R R10, SR_TID.Y ;  /* 0x00000000000a7919 */ /* 0x000e220000002200 */
[----:B------:R-:W2:Y:S01]  /*0040*/  LDCU.64 UR8, c[0x0][0x358] ;  /* 0x00006b00ff0877ac */ /* 0x000ea20008000a00 */
[----:B------:R-:W3:Y:S01]  /*0050*/  S2R R6, SR_CTAID.Z ;  /* 0x0000000000067919 */ /* 0x000ee20000002700 */
[----:B------:R-:W3:Y:S01]  /*0060*/  S2R R11, SR_TID.Z ;  /* 0x00000000000b7919 */ /* 0x000ee20000002300 */
[----:B------:R-:W4:Y:S01]  /*0070*/  S2R R13, SR_TID.X ;  /* 0x00000000000d7919 */ /* 0x000f220000002100 */
[----:B------:R-:W5:Y:S01]  /*0080*/  S2R R5, SR_CTAID.X ;  /* 0x0000000000057919 */ /* 0x000f620000002500 */
[----:B0-----:R-:W-:-:S05]  /*0090*/  IMAD R7, R7, 0x6, R10 ;  /* 0x0000000607077824 */ /* 0x001fca00078e020a */
[C---:B------:R-:W-:Y:S02]  /*00a0*/  ISETP.NE.AND P0, PT, R7.reuse, RZ, PT ;  /* 0x000000ff0700720c */ /* 0x040fe40003f05270 */
[----:B------:R-:W-:Y:S01]  /*00b0*/  IADD3 R3, PT, PT, R7, -0x1, RZ ;  /* 0xffffffff07037810 */ /* 0x000fe20007ffe0ff */
[----:B---3--:R-:W-:-:S04]  /*00c0*/  IMAD R6, R6, 0x6, R11 ;  /* 0x0000000606067824 */ /* 0x008fc800078e020b */
[C---:B------:R-:W-:Y:S01]  /*00d0*/  VIADD R2, R6.reuse, 0xffffffff ;  /* 0xffffffff06027836 */ /* 0x040fe20000000000 */
[----:B------:R-:W-:Y:S01]  /*00e0*/  ISETP.EQ.OR P0, PT, R6, RZ, !P0 ;  /* 0x000000ff0600720c */ /* 0x000fe20004702670 */
[----:B----4-:R-:W-:-:S03]  /*00f0*/  VIADD R8, R13, 0xffffffff ;  /* 0xffffffff0d087836 */ /* 0x010fc60000000000 */
[----:B-1----:R-:W-:Y:S01]  /*0100*/  ISETP.GE.U32.OR P0, PT, R2, UR7, P0 ;  /* 0x0000000702007c0c */ /* 0x002fe20008706470 */
[----:B-----5:R-:W-:-:S03]  /*0110*/  IMAD R0, R5, 0x6, R8 ;  /* 0x0000000605007824 */ /* 0x020fc600078e0208 */
[----:B------:R-:W-:-:S04]  /*0120*/  ISETP.GE.U32.OR P0, PT, R3, UR7, P0 ;  /* 0x0000000703007c0c */ /* 0x000fc80008706470 */
[----:B------:R-:W-:-:S04]  /*0130*/  ISETP.LT.OR P0, PT, R0, RZ, P0 ;  /* 0x000000ff0000720c */ /* 0x000fc80000701670 */
[----:B------:R-:W-:-:S13]  /*0140*/  ISETP.GE.U32.OR P0, PT, R0, UR7, P0 ;  /* 0x0000000700007c0c */ /* 0x000fda0008706470 */
[----:B------:R-:W0:Y:S01]  /*0150*/  @!P0 LDC.64 R4, c[0x0][0x380] ;  /* 0x0000e000ff048b82 */ /* 0x000e220000000a00 */
[----:B------:R-:W-:-:S04]  /*0160*/  @!P0 IMAD R9, R2, UR7, R3 ;  /* 0x0000000702098c24 */ /* 0x000fc8000f8e0203 */
[----:B------:R-:W-:-:S04]  /*0170*/  @!P0 IMAD R9, R9, UR7, R0 ;  /* 0x0000000709098c24 */ /* 0x000fc8000f8e0200 */
[----:B0-----:R-:W-:-:S06]  /*0180*/  @!P0 IMAD.WIDE.U32 R4, R9, 0x4, R4 ;  /* 0x0000000409048825 */ /* 0x001fcc00078e0004 */
[----:B--2---:R-:W2:Y:S01]  /*0190*/  @!P0 LDG.E R5, desc[UR8][R4.64] ;  /* 0x0000000804058981 */ /* 0x004ea2000c1e1900 */
[----:B------:R-:W0:Y:S01]  /*01a0*/  S2UR UR5, SR_CgaCtaId ;  /* 0x00000000000579c3 */ /* 0x000e220000008800 */
[----:B------:R-:W-:Y:S01]  /*01b0*/  VIMNMX.U32 R6, PT, PT, R6, R7, PT ;  /* 0x0000000706067248 */ /* 0x000fe20003fe0000 */
[----:B------:R-:W-:Y:S01]  /*01c0*/  UMOV UR4, 0x400 ;  /* 0x0000040000047882 */ /* 0x000fe20000000000 */
[----:B------:R-:W-:Y:S02]  /*01d0*/  UIADD3 UR6, UPT, UPT, UR7, -0x1, URZ ;  /* 0xffffffff07067890 */ /* 0x000fe4000fffe0ff */
[----:B------:R-:W-:Y:S02]  /*01e0*/  ISETP.GE.U32.AND P1, PT, R6, 0x2, PT ;  /* 0x000000020600780c */ /* 0x000fe40003f26070 */
[----:B------:R-:W-:-:S04]  /*01f0*/  VIMNMX.U32 R6, PT, PT, R2, R3, !PT ;  /* 0x0000000302067248 */ /* 0x000fc80007fe0000 */
[----:B------:R-:W-:-:S04]  /*0200*/  ISETP.GE.U32.OR P1, PT, R6, UR6, !P1 ;  /* 0x0000000606007c0c */ /* 0x000fc8000cf26470 */
[----:B------:R-:W-:-:S04]  /*0210*/  ISETP.LT.OR P1, PT, R0, 0x1, P1 ;  /* 0x000000010000780c */ /* 0x000fc80000f21670 */
[----:B------:R-:W-:Y:S01]  /*0220*/  ISETP.GE.U32.OR P1, PT, R0, UR6, P1 ;  /* 0x0000000600007c0c */ /* 0x000fe20008f26470 */
[----:B0-----:R-:W-:-:S06]  /*0230*/  ULEA UR4, UR5, UR4, 0x18 ;  /* 0x0000000405047291 */ /* 0x001fcc000f8ec0ff */
[----:B------:R-:W-:-:S05]  /*0240*/  LEA R6, R11, UR4, 0x8 ;  /* 0x000000040b067c11 */ /* 0x000fca000f8e40ff */
[----:B------:R-:W-:-:S05]  /*0250*/  IMAD R6, R10, 0x20, R6 ;  /* 0x000000200a067824 */ /* 0x000fca00078e0206 */
[----:B------:R-:W-:-:S05]  /*0260*/  LEA R6, R13, R6, 0x2 ;  /* 0x000000060d067211 */ /* 0x000fca00078e10ff */
[----:B--2---:R0:W-:Y:S01]  /*0270*/  @!P0 STS [R6], R5 ;  /* 0x0000000506008388 */ /* 0x0041e20000000800 */
[----:B------:R-:W-:Y:S06]  /*0280*/  BAR.SYNC.DEFER_BLOCKING 0x0 ;  /* 0x0000000000007b1d */ /* 0x000fec0000010000 */
[----:B------:R-:W-:Y:S05]  /*0290*/  @P1 EXIT ;  /* 0x000000000000194d */ /* 0x000fea0003800000 */
[----:B------:R-:W-:-:S04]  /*02a0*/  IADD3 R4, PT, PT, R10, -0x1, RZ ;  /* 0xffffffff0a047810 */ /* 0x000fc80007ffe0ff */
[----:B0-----:R-:W-:-:S04]  /*02b0*/  VIADDMNMX.U32 R5, R11, 0xffffffff, R4, !PT ;  /* 0xffffffff0b057846 */ /* 0x001fc80007800004 */
[----:B------:R-:W-:-:S04]  /*02c0*/  VIMNMX.U32 R5, PT, PT, R8, R5, !PT ;  /* 0x0000000508057248 */ /* 0x000fc80007fe0000 */
[----:B------:R-:W-:-:S13]  /*02d0*/  ISETP.GT.U32.AND P0, PT, R5, 0x5, PT ;  /* 0x000000050500780c */ /* 0x000fda0003f04070 */
[----:B------:R-:W-:Y:S05]  /*02e0*/  @P0 EXIT ;  /* 0x000000000000094d */ /* 0x000fea0003800000 */
[----:B------:R-:W-:Y:S01]  /*02f0*/  LDS R7, [R6] ;  /* 0x0000000006077984 */ /* 0x000fe20000000800 */
[----:B------:R-:W0:Y:S01]  /*0300*/  LDC.64 R4, c[0x0][0x388] ;  /* 0x0000e200ff047b82 */ /* 0x000e220000000a00 */
[----:B------:R-:W-:Y:S02]  /*0310*/  IMAD R3, R2, UR7, R3 ;  /* 0x0000000702037c24 */ /* 0x000fe4000f8e0203 */
[----:B------:R-:W1:Y:S02]  /*0320*/  LDS R8, [R6+-0x4] ;  /* 0xfffffc0006087984 */ /* 0x000e640000000800 */
[----:B------:R-:W-:Y:S02]  /*0330*/  IMAD R3, R3, UR7, R0 ;  /* 0x0000000703037c24 */ /* 0x000fe4000f8e0200 */
[----:B------:R-:W2:Y:S04]  /*0340*/  LDS R10, [R6+0x4] ;  /* 0x00000400060a7984 */ /* 0x000ea80000000800 */
[----:B------:R-:W3:Y:S04]  /*0350*/  LDS R12, [R6+-0x20] ;  /* 0xffffe000060c7984 */ /* 0x000ee80000000800 */
[----:B------:R-:W4:Y:S04]  /*0360*/  LDS R14, [R6+0x20] ;  /* 0x00002000060e7984 */ /* 0x000f280000000800 */
[----:B------:R-:W5:Y:S04]  /*0370*/  LDS R16, [R6+-0x100] ;  /* 0xffff000006107984 */ /* 0x000f680000000800 */
[----:B------:R-:W5:Y:S01]  /*0380*/  LDS R18, [R6+0x100] ;  /* 0x0001000006127984 */ /* 0x000f620000000800 */
[----:B0-----:R-:W-:-:S04]  /*0390*/  IMAD.WIDE.U32 R4, R3, 0x4, R4 ;  /* 0x0000000403047825 */ /* 0x001fc800078e0004 */
[----:B-1----:R-:W-:-:S04]  /*03a0*/  FADD R7, R7, R8 ;  /* 0x0000000807077221 */ /* 0x002fc80000000000 */
[----:B--2---:R-:W-:-:S04]  /*03b0*/  FADD R7, R7, R10 ;  /* 0x0000000a07077221 */ /* 0x004fc80000000000 */
[----:B---3--:R-:W-:-:S04]  /*03c0*/  FADD R7, R7, R12 ;  /* 0x0000000c07077221 */ /* 0x008fc80000000000 */
[----:B----4-:R-:W-:-:S04]  /*03d0*/  FADD R7, R7, R14 ;  /* 0x0000000e07077221 */ /* 0x010fc80000000000 */
[----:B-----5:R-:W-:-:S04]  /*03e0*/  FADD R7, R7, R16 ;  /* 0x0000001007077221 */ /* 0x020fc80000000000 */
[----:B------:R-:W-:-:S05]  /*03f0*/  FADD R7, R7, R18 ;  /* 0x0000001207077221 */ /* 0x000fca0000000000 */
[----:B------:R-:W-:Y:S01]  /*0400*/  STG.E desc[UR8][R4.64], R7 ;  /* 0x0000000704007986 */ /* 0x000fe2000c101908 */
[----:B------:R-:W-:Y:S05]  /*0410*/  EXIT ;  /* 0x000000000000794d */ /* 0x000fea0003800000 */
.L_x_12:
        /* <DEDUP_REMOVED lines=14> */
.L_x_16:


//--------------------- .text._Z14stencil_kernelPfS_j --------------------------
	.section	.text._Z14stencil_kernelPfS_j,"ax",@progbits
	.align	128
        .global         _Z14stencil_kernelPfS_j
        .type           _Z14stencil_kernelPfS_j,@function
        .size           _Z14stencil_kernelPfS_j,(.L_x_17 - _Z14stencil_kernelPfS_j)
        .other          _Z14stencil_kernelPfS_j,@"STO_CUDA_ENTRY STV_DEFAULT"
_Z14stencil_kernelPfS_j:
.text._Z14stencil_kernelPfS_j:
[----:B------:R-:W-:Y:S01]  /*0000*/  LDC R1, c[0x0][0x37c] ;  /* 0x0000df00ff017b82 */ /* 0x000fe20000000800 */
[----:B------:R-:W0:Y:S07]  /*0010*/  S2R R4, SR_TID.Y ;  /* 0x0000000000047919 */ /* 0x000e2e0000002200 */
[----:B------:R-:W1:Y:S01]  /*0020*/  LDC R5, c[0x0][0x368] ;  /* 0x0000da00ff057b82 */ /* 0x000e620000000800 */
[----:B------:R-:W1:Y:S01]  /*0030*/  S2R R2, SR_TID.Z ;  /* 0x0000000000027919 */ /* 0x000e620000002300 */
[----:B------:R-:W2:Y:S06]  /*0040*/  S2R R6, SR_TID.X ;  /* 0x0000000000067919 */ /* 0x000eac0000002100 */
[----:B------:R-:W0:Y:S08]  /*0050*/  S2UR UR5, SR_CTAID.Y ;  /* 0x00000000000579c3 */ /* 0x000e300000002600 */
[----:B------:R-:W0:Y:S08]  /*0060*/  LDC R9, c[0x0][0x364] ;  /* 0x0000d900ff097b82 */ /* 0x000e300000000800 */
[----:B------:R-:W1:Y:S08]  /*0070*/  S2UR UR4, SR_CTAID.Z ;  /* 0x00000000000479c3 */ /* 0x000e700000002700 */
[----:B------:R-:W3:Y:S08]  /*0080*/  LDC R0, c[0x0][0x390] ;  /* 0x0000e400ff007b82 */ /* 0x000ef00000000800 */
[----:B------:R-:W2:Y:S01]  /*0090*/  S2UR UR6, SR_CTAID.X ;  /* 0x00000000000679c3 */ /* 0x000ea20000002500 */
[----:B0-----:R-:W-:-:S05]  /*00a0*/  IMAD R9, R9, UR5, R4 ;  /* 0x0000000509097c24 */ /* 0x001fca000f8e0204 */
[----:B------:R-:W-:Y:S02]  /*00b0*/  ISETP.NE.AND P0, PT, R9, RZ, PT ;  /* 0x000000ff0900720c */ /* 0x000fe40003f05270 */
[----:B------:R-:W2:Y:S01]  /*00c0*/  LDC R3, c[0x0][0x360] ;  /* 0x0000d800ff037b82 */ /* 0x000ea20000000800 */
[----:B-1----:R-:W-:-:S05]  /*00d0*/  IMAD R5, R5, UR4, R2 ;  /* 0x0000000405057c24 */ /* 0x002fca000f8e0202 */
[----:B------:R-:W-:Y:S02]  /*00e0*/  ISETP.EQ.OR P0, PT, R5, RZ, !P0 ;  /* 0x000000ff0500720c */ /* 0x000fe40004702670 */
[----:B---3--:R-:W-:-:S04]  /*00f0*/  IADD3 R2, PT, PT, R0, -0x1, RZ ;  /* 0xffffffff00027810 */ /* 0x008fc80007ffe0ff */
[----:B------:R-:W-:-:S04]  /*0100*/  ISETP.GE.U32.OR P0, PT, R5, R2, P0 ;  /* 0x000000020500720c */ /* 0x000fc80000706470 */
[----:B------:R-:W-:Y:S01]  /*0110*/  ISETP.GE.U32.OR P0, PT, R9, R2, P0 ;  /* 0x000000020900720c */ /* 0x000fe20000706470 */
[----:B--2---:R-:W-:-:S05]  /*0120*/  IMAD R4, R3, UR6, R6 ;  /* 0x0000000603047c24 */ /* 0x004fca000f8e0206 */
[----:B------:R-:W-:-:S04]  /*0130*/  ISETP.EQ.OR P0, PT, R4, RZ, P0 ;  /* 0x000000ff0400720c */ /* 0x000fc80000702670 */
[----:B------:R-:W-:-:S13]  /*0140*/  ISETP.GE.U32.OR P0, PT, R4, R2, P0 ;  /* 0x000000020400720c */ /* 0x000fda0000706470 */
[----:B------:R-:W-:Y:S05]  /*0150*/  @P0 EXIT ;  /* 0x000000000000094d */ /* 0x000fea0003800000 */
[----:B------:R-:W0:Y:S01]  /*0160*/  LDC.64 R2, c[0x0][0x380] ;  /* 0x0000e000ff027b82 */ /* 0x000e220000000a00 */
[-C--:B------:R-:W-:Y:S01]  /*0170*/  IMAD R15, R5, R0.reuse, RZ ;  /* 0x00000000050f7224 */ /* 0x080fe200078e02ff */
[----:B------:R-:W1:Y:S01]  /*0180*/  LDCU.64 UR4, c[0x0][0x358] ;  /* 0x00006b00ff0477ac */ /* 0x000e620008000a00 */
[CC--:B------:R-:W-:Y:S02]  /*0190*/  IMAD R7, R9.reuse, R0.reuse, R4 ;  /* 0x0000000009077224 */ /* 0x0c0fe400078e0204 */
[-C--:B------:R-:W-:Y:S02]  /*01a0*/  IMAD R13, R9, R0.reuse, -R0 ;  /* 0x00000000090d7224 */ /* 0x080fe400078e0a00 */
[----:B------:R-:W-:-:S03]  /*01b0*/  IMAD R5, R15, R0, R7 ;  /* 0x000000000f057224 */ /* 0x000fc600078e0207 */
[----:B------:R-:W-:Y:S02]  /*01c0*/  IADD3 R6, PT, PT, R4, R13, RZ ;  /* 0x0000000d04067210 */ /* 0x000fe40007ffe0ff */
[C---:B------:R-:W-:Y:S02]  /*01d0*/  IADD3 R9, PT, PT, R5.reuse, -0x1, RZ ;  /* 0xffffffff05097810 */ /* 0x040fe40007ffe0ff */
[----:B------:R-:W-:Y:S01]  /*01e0*/  IADD3 R13, PT, PT, R5, 0x1, RZ ;  /* 0x00000001050d7810 */ /* 0x000fe20007ffe0ff */
[CC--:B------:R-:W-:Y:S01]  /*01f0*/  IMAD R17, R15.reuse, R0.reuse, R6 ;  /* 0x000000000f117224 */ /* 0x0c0fe200078e0206 */
[----:B------:R-:W-:Y:S01]  /*0200*/  IADD3 R21, PT, PT, R15, -R0, RZ ;  /* 0x800000000f157210 */ /* 0x000fe20007ffe0ff */
[----:B0-----:R-:W-:-:S04]  /*0210*/  IMAD.WIDE.U32 R8, R9, 0x4, R2 ;  /* 0x0000000409087825 */ /* 0x001fc800078e0002 */
[C-C-:B------:R-:W-:Y:S01]  /*0220*/  IMAD.WIDE.U32 R10, R5.reuse, 0x4, R2.reuse ;  /* 0x00000004050a7825 */ /* 0x140fe200078e0002 */
[-C--:B------:R-:W-:Y:S01]  /*0230*/  IADD3 R19, PT, PT, R5, R0.reuse, RZ ;  /* 0x0000000005137210 */ /* 0x080fe20007ffe0ff */
[----:B-1----:R-:W2:Y:S02]  /*0240*/  LDG.E R9, desc[UR4][R8.64] ;  /* 0x0000000408097981 */ /* 0x002ea4000c1e1900 */
[--C-:B------:R-:W-:Y:S02]  /*0250*/  IMAD.WIDE.U32 R12, R13, 0x4, R2.reuse ;  /* 0x000000040d0c7825 */ /* 0x100fe400078e0002 */
[----:B------:R0:W2:Y:S02]  /*0260*/  LDG.E R4, desc[UR4][R10.64] ;  /* 0x000000040a047981 */ /* 0x0000a4000c1e1900 */
[----:B------:R-:W-:Y:S01]  /*0270*/  IMAD.WIDE.U32 R14, R17, 0x4, R2 ;  /* 0x00000004110e7825 */ /* 0x000fe200078e0002 */
[----:B------:R-:W-:Y:S01]  /*0280*/  LEA R6, R0, R21, 0x1 ;  /* 0x0000001500067211 */ /* 0x000fe200078e08ff */
[----:B------:R-:W3:Y:S02]  /*0290*/  LDG.E R13, desc[UR4][R12.64] ;  /* 0x000000040c0d7981 */ /* 0x000ee4000c1e1900 */
[----:B------:R-:W-:-:S02]  /*02a0*/  IMAD R21, R21, R0, R7 ;  /* 0x0000000015157224 */ /* 0x000fc400078e0207 */
[----:B------:R-:W-:Y:S01]  /*02b0*/  IMAD.WIDE.U32 R16, R19, 0x4, R2 ;  /* 0x0000000413107825 */ /* 0x000fe200078e0002 */
[----:B------:R-:W4:Y:S03]  /*02c0*/  LDG.E R15, desc[UR4][R14.64] ;  /* 0x000000040e0f7981 */ /* 0x000f26000c1e1900 */
[----:B0-----:R-:W-:Y:S02]  /*02d0*/  IMAD R11, R6, R0, R7 ;  /* 0x00000000060b7224 */ /* 0x001fe400078e0207 */
[--C-:B------:R-:W-:Y:S01]  /*02e0*/  IMAD.WIDE.U32 R6, R21, 0x4, R2.reuse ;  /* 0x0000000415067825 */ /* 0x100fe200078e0002 */
[----:B------:R-:W5:Y:S03]  /*02f0*/  LDG.E R17, desc[UR4][R16.64] ;  /* 0x0000000410117981 */ /* 0x000f66000c1e1900 */
[----:B------:R-:W-:-:S02]  /*0300*/  IMAD.WIDE.U32 R2, R11, 0x4, R2 ;  /* 0x000000040b027825 */ /* 0x000fc400078e0002 */
[----:B------:R-:W5:Y:S01]  /*0310*/  LDG.E R7, desc[UR4][R6.64] ;  /* 0x0000000406077981 */ /* 0x000f62000c1e1900 */
[----:B------:R-:W0:Y:S03]  /*0320*/  LDC.64 R10, c[0x0][0x388] ;  /* 0x0000e200ff0a7b82 */ /* 0x000e260000000a00 */
[----:B------:R-:W5:Y:S01]  /*0330*/  LDG.E R3, desc[UR4][R2.64] ;  /* 0x0000000402037981 */ /* 0x000f62000c1e1900 */
[----:B--2---:R-:W-:-:S04]  /*0340*/  FADD R4, R4, R9 ;  /* 0x0000000904047221 */ /* 0x004fc80000000000 */
[----:B---3--:R-:W-:-:S04]  /*0350*/  FADD R4, R4, R13 ;  /* 0x0000000d04047221 */ /* 0x008fc80000000000 */
[----:B----4-:R-:W-:-:S04]  /*0360*/  FADD R4, R4, R15 ;  /* 0x0000000f04047221 */ /* 0x010fc80000000000 */
[----:B-----5:R-:W-:-:S04]  /*0370*/  FADD R4, R4, R17 ;  /* 0x0000001104047221 */ /* 0x020fc80000000000 */
[----:B------:R-:W-:Y:S01]  /*0380*/  FADD R0, R4, R7 ;  /* 0x0000000704007221 */ /* 0x000fe20000000000 */
[----:B0-----:R-:W-:-:S04]  /*0390*/  IMAD.WIDE.U32 R4, R5, 0x4, R10 ;  /* 0x0000000405047825 */ /* 0x001fc800078e000a */
[----:B------:R-:W-:-:S05]  /*03a0*/  FADD R9, R0, R3 ;  /* 0x0000000300097221 */ /* 0x000fca0000000000 */
[----:B------:R-:W-:Y:S01]  /*03b0*/  STG.E desc[UR4][R4.64], R9 ;  /* 0x0000000904007986 */ /* 0x000fe2000c101904 */
[----:B------:R-:W-:Y:S05]  /*03c0*/  EXIT ;  /* 0x000000000000794d */ /* 0x000fea0003800000 */
.L_x_13:
        /* <DEDUP_REMOVED lines=11> */
.L_x_17:


//--------------------- .nv.shared._Z18stencil_kernelTCRTPfS_j --------------------------
	.section	.nv.shared._Z18stencil_kernelTCRTPfS_j,"aw",@nobits
	.sectionflags	@""
	.align	4
.nv.shared._Z18stencil_kernelTCRTPfS_j:
	.zero		5120


//--------------------- .nv.shared.reserved.0     --------------------------
	.section	.nv.shared.reserved.0,"aw",@nobits
	.weak		__nv_reservedSMEM_offset_0_alias
	.size		__nv_reservedSMEM_offset_0_alias, 0, 64
	.other		__nv_reservedSMEM_offset_0_alias,@"STO_CUDA_RESERVED_SHARED STV_DEFAULT"
__nv_reservedSMEM_offset_0_alias:
	.zero		0
	.zero		64


//--------------------- .nv.shared._Z16stencil_kernelTCPfS_j --------------------------
	.section	.nv.shared._Z16stencil_kernelTCPfS_j,"aw",@nobits
	.sectionflags	@""
	.align	4
.nv.shared._Z16stencil_kernelTCPfS_j:
	.zero		13312


//--------------------- .nv.shared._Z15stencil_kernelTPfS_j --------------------------
	.section	.nv.shared._Z15stencil_kernelTPfS_j,"aw",@nobits
	.sectionflags	@""
	.align	4
.nv.shared._Z15stencil_kernelTPfS_j:
	.zero		3072


//--------------------- .nv.constant0._Z18stencil_kernelTCRTPfS_j --------------------------
	.section	.nv.constant0._Z18stencil_kernelTCRTPfS_j,"a",@progbits
	.sectionflags	@""
	.align	4
.nv.constant0._Z18stencil_kernelTCRTPfS_j:
	.zero		916


//--------------------- .nv.constant0._Z16stencil_kernelTCPfS_j --------------------------
	.section	.nv.constant0._Z16stencil_kernelTCPfS_j,"a",@progbits
	.sectionflags	@""
	.align	4
.nv.constant0._Z16stencil_kernelTCPfS_j:
	.zero		916


//--------------------- .nv.constant0._Z15stencil_kernelTPfS_j --------------------------
	.section	.nv.constant0._Z15stencil_kernelTPfS_j,"a",@progbits
	.sectionflags	@""
	.align	4
.nv.constant0._Z15stencil_kernelTPfS_j:
	.zero		916


//--------------------- .nv.constant0._Z14stencil_kernelPfS_j --------------------------
	.section	.nv.constant0._Z14stencil_kernelPfS_j,"a",@progbits
	.sectionflags	@""
	.align	4
.nv.constant0._Z14stencil_kernelPfS_j:
	.zero		916


//--------------------- SYMBOLS --------------------------

	.type		.nv.reservedSmem.offset0,@object
	.size		.nv.reservedSmem.offset0,0x4
	.type		.nv.reservedSmem.cap,@object
	.size		.nv.reservedSmem.cap,0x4
